// auto-generated by cutlass_sweep.gemm — config: {"arch": "sm_100", "cluster_m": 1, "cluster_n": 1, "dtype": "e5m2", "dtype_b": "e5m2", "layout": "tn", "stages": 0, "tile_k": 64, "tile_m": 64, "tile_n": 256}
#include "cutlass/cutlass.h"
#include "cutlass/gemm/collective/collective_builder.hpp"
#include "cutlass/gemm/device/gemm_universal_adapter.h"
#include "cutlass/gemm/kernel/gemm_universal.hpp"
#include "cutlass/epilogue/collective/collective_builder.hpp"

using ElemA = cutlass::float_e5m2_t;
using ElemB = cutlass::float_e5m2_t;
using ElemCD = cutlass::float_e5m2_t;
using Acc  = float;
using TileShape    = cute::Shape<cute::_64, cute::_256, cute::_64>;
using ClusterShape = cute::Shape<cute::_1, cute::_1, cute::_1>;

using CollectiveEpilogue = typename cutlass::epilogue::collective::CollectiveBuilder<
    cutlass::arch::Sm100, cutlass::arch::OpClassTensorOp,
    TileShape, ClusterShape,
    cutlass::epilogue::collective::EpilogueTileAuto,
    Acc, Acc,
    ElemCD, cutlass::layout::RowMajor, 128 / cutlass::sizeof_bits<ElemCD>::value,
    ElemCD, cutlass::layout::RowMajor, 128 / cutlass::sizeof_bits<ElemCD>::value,
    cutlass::epilogue::collective::EpilogueScheduleAuto
  >::CollectiveOp;

using CollectiveMainloop = typename cutlass::gemm::collective::CollectiveBuilder<
    cutlass::arch::Sm100, cutlass::arch::OpClassTensorOp,
    ElemA, cutlass::layout::ColumnMajor, 128 / cutlass::sizeof_bits<ElemA>::value,
    ElemB, cutlass::layout::RowMajor, 128 / cutlass::sizeof_bits<ElemB>::value,
    Acc,
    TileShape, ClusterShape,
    cutlass::gemm::collective::StageCountAutoCarveout<static_cast<int>(sizeof(typename CollectiveEpilogue::SharedStorage))>,
    cutlass::gemm::collective::KernelScheduleAuto
  >::CollectiveOp;

using GemmKernel = cutlass::gemm::kernel::GemmUniversal<
    cute::Shape<int,int,int,int>,
    CollectiveMainloop,
    CollectiveEpilogue
>;
using Gemm = cutlass::gemm::device::GemmUniversalAdapter<GemmKernel>;

// Force the device kernel symbol into the cubin without needing a host main.
auto* _anchor = &cutlass::device_kernel<GemmKernel>;


// ===== COMPILED SASS (sm_100a) =====

	.target	sm_100a

	.elftype	@"ET_EXEC"


//--------------------- .note.nv.tkinfo           --------------------------
	.section	.note.nv.tkinfo,"",@"SHT_NOTE"
	.sectionflags	@"SHF_NOTE_NV_TKINFO"
	.tkinfo
        /*0018*/ 	.word	0x00000002
        /*0030*/ 	.string	""
        /*0030*/ 	.string	"ptxas"
        /*0030*/ 	.string	"Cuda compilation tools, release 13.0, V13.0.88"
        /*0030*/ 	.string	"Build cuda_13.0.r13.0/compiler.36424714_0"
        /*0030*/ 	.string	"-arch sm_100a -m 64 "



//--------------------- .note.nv.cuinfo           --------------------------
	.section	.note.nv.cuinfo,"",@"SHT_NOTE"
	.sectionflags	@"SHF_NOTE_NV_CUINFO"
        /*0018*/ 	.short	0x0002
        /*001a*/ 	.short	0x0064
        /*001c*/ 	.short	0x0082
	.zero		2


//--------------------- .nv.info                  --------------------------
	.section	.nv.info,"",@"SHT_CUDA_INFO"
	.align	4


	//----- nvinfo : EIATTR_REGCOUNT
	.align		4
        /*0000*/ 	.byte	0x04, 0x2f
        /*0002*/ 	.short	(.L_20 - .L_19)
	.align		4
.L_19:
        /*0004*/ 	.word	index@(_ZN7cutlass13device_kernelINS_4gemm6kernel13GemmUniversalIN4cute5tupleIJiiiiEEENS1_10collective13CollectiveMmaINS1_35MainloopSm100TmaUmmaWarpSpecializedILi10ELi2ELi4ENS5_IJNS4_1CILi1EEESB_SB_EEEEENS5_IJNSA_ILi64EEENSA_ILi256EEESE_EEENS_12float_e5m2_tENS5_IJSB_llEEESH_SI_NS4_8TiledMMAINS4_8MMA_AtomIJNS4_10MMA_TraitsINS4_19SM100_MMA_F8F6F4_SSEJSH_SH_fSE_SF_NS4_17integral_constantINS4_4UMMA5MajorELSP_1EEESQ_NSN_INSO_7ScaleInELSR_0EEESS_EEEEEENS4_6LayoutISC_NS5_IJNSA_ILi0EEESW_SW_EEEEENS5_IJNS4_10UnderscoreESZ_SZ_EEEEENS4_13SM90_TMA_LOADENS4_14ComposedLayoutINS4_7SwizzleILi2ELi4ELi3EEENS4_18smem_ptr_flag_bitsILi8EEENSV_INS5_IJSE_NSA_ILi8EEEEEENS5_IJSB_SE_EEEEEEEvNS4_8identityES12_NS13_INS14_ILi3ELi4ELi3EEES17_NSV_INS5_IJNSA_ILi128EEES18_EEENS5_IJSB_S1F_EEEEEEEvS1D_EENS_8epilogue10collective18CollectiveEpilogueINS1L_23Sm100TmaWarpSpecializedILi4ELi2ELi32ELb0ELb0EEEJSG_NS5_IJNSV_ISE_SB_EES1Q_EEESH_NS5_IJlSB_lEEESH_S1S_NS1L_6fusion15FusionCallbacksIS1P_NS1T_17LinearCombinationISH_fSH_fLNS_15FloatRoundStyleE2EEESG_S1R_JEEENS4_5SM1004TMEM4LOAD26SM100_TMEM_LOAD_16dp32b32xES12_NS13_IS15_S17_NSV_INS5_IJS18_SE_EEENS5_IJSE_SB_EEEEEEENS4_39AutoVectorizingCopyWithAssumedAlignmentILi128EEENS4_14SM90_TMA_STOREES26_S28_S28_EEEvvEEEEvNT_6ParamsE)
        /*0008*/ 	.word	0x00000079


	//----- nvinfo : EIATTR_FRAME_SIZE
	.align		4
.L_20:
        /*000c*/ 	.byte	0x04, 0x11
        /*000e*/ 	.short	(.L_22 - .L_21)
	.align		4
.L_21:
        /*0010*/ 	.word	index@($__internal_2_$__cuda_sm10x_tcgen05_guardrail_trap_unallocated_columns_being_dealloced)
        /*0014*/ 	.word	0x00000000


	//----- nvinfo : EIATTR_FRAME_SIZE
	.align		4
.L_22:
        /*0018*/ 	.byte	0x04, 0x11
        /*001a*/ 	.short	(.L_24 - .L_23)
	.align		4
.L_23:
        /*001c*/ 	.word	index@($__internal_1_$__cuda_sm10x_tcgen05_guardrail_trap_phase_invalid_during_alloc)
        /*0020*/ 	.word	0x00000000


	//----- nvinfo : EIATTR_FRAME_SIZE
	.align		4
.L_24:
        /*0024*/ 	.byte	0x04, 0x11
        /*0026*/ 	.short	(.L_26 - .L_25)
	.align		4
.L_25:
        /*0028*/ 	.word	index@($__internal_0_$__cuda_sm10x_tcgen05_guardrail_trap_col_being_dealloced_not_returned_by_alloc)
        /*002c*/ 	.word	0x00000000


	//----- nvinfo : EIATTR_FRAME_SIZE
	.align		4
.L_26:
        /*0030*/ 	.byte	0x04, 0x11
        /*0032*/ 	.short	(.L_28 - .L_27)
	.align		4
.L_27:
        /*0034*/ 	.word	index@(_ZN7cutlass13device_kernelINS_4gemm6kernel13GemmUniversalIN4cute5tupleIJiiiiEEENS1_10collective13CollectiveMmaINS1_35MainloopSm100TmaUmmaWarpSpecializedILi10ELi2ELi4ENS5_IJNS4_1CILi1EEESB_SB_EEEEENS5_IJNSA_ILi64EEENSA_ILi256EEESE_EEENS_12float_e5m2_tENS5_IJSB_llEEESH_SI_NS4_8TiledMMAINS4_8MMA_AtomIJNS4_10MMA_TraitsINS4_19SM100_MMA_F8F6F4_SSEJSH_SH_fSE_SF_NS4_17integral_constantINS4_4UMMA5MajorELSP_1EEESQ_NSN_INSO_7ScaleInELSR_0EEESS_EEEEEENS4_6LayoutISC_NS5_IJNSA_ILi0EEESW_SW_EEEEENS5_IJNS4_10UnderscoreESZ_SZ_EEEEENS4_13SM90_TMA_LOADENS4_14ComposedLayoutINS4_7SwizzleILi2ELi4ELi3EEENS4_18smem_ptr_flag_bitsILi8EEENSV_INS5_IJSE_NSA_ILi8EEEEEENS5_IJSB_SE_EEEEEEEvNS4_8identityES12_NS13_INS14_ILi3ELi4ELi3EEES17_NSV_INS5_IJNSA_ILi128EEES18_EEENS5_IJSB_S1F_EEEEEEEvS1D_EENS_8epilogue10collective18CollectiveEpilogueINS1L_23Sm100TmaWarpSpecializedILi4ELi2ELi32ELb0ELb0EEEJSG_NS5_IJNSV_ISE_SB_EES1Q_EEESH_NS5_IJlSB_lEEESH_S1S_NS1L_6fusion15FusionCallbacksIS1P_NS1T_17LinearCombinationISH_fSH_fLNS_15FloatRoundStyleE2EEESG_S1R_JEEENS4_5SM1004TMEM4LOAD26SM100_TMEM_LOAD_16dp32b32xES12_NS13_IS15_S17_NSV_INS5_IJS18_SE_EEENS5_IJSE_SB_EEEEEEENS4_39AutoVectorizingCopyWithAssumedAlignmentILi128EEENS4_14SM90_TMA_STOREES26_S28_S28_EEEvvEEEEvNT_6ParamsE)
        /*0038*/ 	.word	0x00000000


	//----- nvinfo : EIATTR_MIN_STACK_SIZE
	.align		4
.L_28:
        /*003c*/ 	.byte	0x04, 0x12
        /*003e*/ 	.short	(.L_30 - .L_29)
	.align		4
.L_29:
        /*0040*/ 	.word	index@(_ZN7cutlass13device_kernelINS_4gemm6kernel13GemmUniversalIN4cute5tupleIJiiiiEEENS1_10collective13CollectiveMmaINS1_35MainloopSm100TmaUmmaWarpSpecializedILi10ELi2ELi4ENS5_IJNS4_1CILi1EEESB_SB_EEEEENS5_IJNSA_ILi64EEENSA_ILi256EEESE_EEENS_12float_e5m2_tENS5_IJSB_llEEESH_SI_NS4_8TiledMMAINS4_8MMA_AtomIJNS4_10MMA_TraitsINS4_19SM100_MMA_F8F6F4_SSEJSH_SH_fSE_SF_NS4_17integral_constantINS4_4UMMA5MajorELSP_1EEESQ_NSN_INSO_7ScaleInELSR_0EEESS_EEEEEENS4_6LayoutISC_NS5_IJNSA_ILi0EEESW_SW_EEEEENS5_IJNS4_10UnderscoreESZ_SZ_EEEEENS4_13SM90_TMA_LOADENS4_14ComposedLayoutINS4_7SwizzleILi2ELi4ELi3EEENS4_18smem_ptr_flag_bitsILi8EEENSV_INS5_IJSE_NSA_ILi8EEEEEENS5_IJSB_SE_EEEEEEEvNS4_8identityES12_NS13_INS14_ILi3ELi4ELi3EEES17_NSV_INS5_IJNSA_ILi128EEES18_EEENS5_IJSB_S1F_EEEEEEEvS1D_EENS_8epilogue10collective18CollectiveEpilogueINS1L_23Sm100TmaWarpSpecializedILi4ELi2ELi32ELb0ELb0EEEJSG_NS5_IJNSV_ISE_SB_EES1Q_EEESH_NS5_IJlSB_lEEESH_S1S_NS1L_6fusion15FusionCallbacksIS1P_NS1T_17LinearCombinationISH_fSH_fLNS_15FloatRoundStyleE2EEESG_S1R_JEEENS4_5SM1004TMEM4LOAD26SM100_TMEM_LOAD_16dp32b32xES12_NS13_IS15_S17_NSV_INS5_IJS18_SE_EEENS5_IJSE_SB_EEEEEEENS4_39AutoVectorizingCopyWithAssumedAlignmentILi128EEENS4_14SM90_TMA_STOREES26_S28_S28_EEEvvEEEEvNT_6ParamsE)
        /*0044*/ 	.word	0x00000000
.L_30:


//--------------------- .nv.compat                --------------------------
	.section	.nv.compat,"",@"SHT_CUDA_COMPAT_INFO"
	.align	4
        /*0000*/ 	.byte	0x02, 0x09, 0x01, 0x00, 0x02, 0x02, 0x02, 0x00, 0x02, 0x05, 0x05, 0x00, 0x03, 0x07, 0x01, 0x01
        /*0010*/ 	.byte	0x02, 0x03, 0x01, 0x00, 0x02, 0x06, 0x01, 0x00, 0x04, 0x0b, 0x08, 0x00, 0x09, 0x00, 0x00, 0x00
        /*0020*/ 	.byte	0x00, 0x00, 0x00, 0x00


//--------------------- .nv.info._ZN7cutlass13device_kernelINS_4gemm6kernel13GemmUniversalIN4cute5tupleIJiiiiEEENS1_10collective13CollectiveMmaINS1_35MainloopSm100TmaUmmaWarpSpecializedILi10ELi2ELi4ENS5_IJNS4_1CILi1EEESB_SB_EEEEENS5_IJNSA_ILi64EEENSA_ILi256EEESE_EEENS_12float_e5m2_tENS5_IJSB_llEEESH_SI_NS4_8TiledMMAINS4_8MMA_AtomIJNS4_10MMA_TraitsINS4_19SM100_MMA_F8F6F4_SSEJSH_SH_fSE_SF_NS4_17integral_constantINS4_4UMMA5MajorELSP_1EEESQ_NSN_INSO_7ScaleInELSR_0EEESS_EEEEEENS4_6LayoutISC_NS5_IJNSA_ILi0EEESW_SW_EEEEENS5_IJNS4_10UnderscoreESZ_SZ_EEEEENS4_13SM90_TMA_LOADENS4_14ComposedLayoutINS4_7SwizzleILi2ELi4ELi3EEENS4_18smem_ptr_flag_bitsILi8EEENSV_INS5_IJSE_NSA_ILi8EEEEEENS5_IJSB_SE_EEEEEEEvNS4_8identityES12_NS13_INS14_ILi3ELi4ELi3EEES17_NSV_INS5_IJNSA_ILi128EEES18_EEENS5_IJSB_S1F_EEEEEEEvS1D_EENS_8epilogue10collective18CollectiveEpilogueINS1L_23Sm100TmaWarpSpecializedILi4ELi2ELi32ELb0ELb0EEEJSG_NS5_IJNSV_ISE_SB_EES1Q_EEESH_NS5_IJlSB_lEEESH_S1S_NS1L_6fusion15FusionCallbacksIS1P_NS1T_17LinearCombinationISH_fSH_fLNS_15FloatRoundStyleE2EEESG_S1R_JEEENS4_5SM1004TMEM4LOAD26SM100_TMEM_LOAD_16dp32b32xES12_NS13_IS15_S17_NSV_INS5_IJS18_SE_EEENS5_IJSE_SB_EEEEEEENS4_39AutoVectorizingCopyWithAssumedAlignmentILi128EEENS4_14SM90_TMA_STOREES26_S28_S28_EEEvvEEEEvNT_6ParamsE --------------------------
	.section	.nv.info._ZN7cutlass13device_kernelINS_4gemm6kernel13GemmUniversalIN4cute5tupleIJiiiiEEENS1_10collective13CollectiveMmaINS1_35MainloopSm100TmaUmmaWarpSpecializedILi10ELi2ELi4ENS5_IJNS4_1CILi1EEESB_SB_EEEEENS5_IJNSA_ILi64EEENSA_ILi256EEESE_EEENS_12float_e5m2_tENS5_IJSB_llEEESH_SI_NS4_8TiledMMAINS4_8MMA_AtomIJNS4_10MMA_TraitsINS4_19SM100_MMA_F8F6F4_SSEJSH_SH_fSE_SF_NS4_17integral_constantINS4_4UMMA5MajorELSP_1EEESQ_NSN_INSO_7ScaleInELSR_0EEESS_EEEEEENS4_6LayoutISC_NS5_IJNSA_ILi0EEESW_SW_EEEEENS5_IJNS4_10UnderscoreESZ_SZ_EEEEENS4_13SM90_TMA_LOADENS4_14ComposedLayoutINS4_7SwizzleILi2ELi4ELi3EEENS4_18smem_ptr_flag_bitsILi8EEENSV_INS5_IJSE_NSA_ILi8EEEEEENS5_IJSB_SE_EEEEEEEvNS4_8identityES12_NS13_INS14_ILi3ELi4ELi3EEES17_NSV_INS5_IJNSA_ILi128EEES18_EEENS5_IJSB_S1F_EEEEEEEvS1D_EENS_8epilogue10collective18CollectiveEpilogueINS1L_23Sm100TmaWarpSpecializedILi4ELi2ELi32ELb0ELb0EEEJSG_NS5_IJNSV_ISE_SB_EES1Q_EEESH_NS5_IJlSB_lEEESH_S1S_NS1L_6fusion15FusionCallbacksIS1P_NS1T_17LinearCombinationISH_fSH_fLNS_15FloatRoundStyleE2EEESG_S1R_JEEENS4_5SM1004TMEM4LOAD26SM100_TMEM_LOAD_16dp32b32xES12_NS13_IS15_S17_NSV_INS5_IJS18_SE_EEENS5_IJSE_SB_EEEEEEENS4_39AutoVectorizingCopyWithAssumedAlignmentILi128EEENS4_14SM90_TMA_STOREES26_S28_S28_EEEvvEEEEvNT_6ParamsE,"",@"SHT_CUDA_INFO"
	.sectionflags	@""
	.align	4


	//----- nvinfo : EIATTR_CUDA_API_VERSION
	.align		4
        /*0000*/ 	.byte	0x04, 0x37
        /*0002*/ 	.short	(.L_32 - .L_31)
.L_31:
        /*0004*/ 	.word	0x00000082


	//----- nvinfo : EIATTR_KPARAM_INFO
	.align		4
.L_32:
        /*0008*/ 	.byte	0x04, 0x17
        /*000a*/ 	.short	(.L_34 - .L_33)
.L_33:
        /*000c*/ 	.word	0x00000000
        /*0010*/ 	.short	0x0000
        /*0012*/ 	.short	0x0000
        /*0014*/ 	.byte	0x00, 0xf0, 0x01, 0x20


	//----- nvinfo : EIATTR_AT_ENTRY_FRAGMENTS
	.align		4
.L_34:
        /*0018*/ 	.byte	0x04, 0x4f
        /*001a*/ 	.short	(.L_36 - .L_35)


	//   ....[0]....
.L_35:
        /*001c*/ 	.word	0x00000006


	//----- nvinfo : EIATTR_RESERVED_SMEM_USED
	.align		4
.L_36:
        /*0020*/ 	.byte	0x01, 0x41
	.zero		2


	//----- nvinfo : EIATTR_SPARSE_MMA_MASK
	.align		4
        /*0024*/ 	.byte	0x03, 0x50
        /*0026*/ 	.short	0x0000


	//----- nvinfo : EIATTR_TCGEN05_1CTA_USED
	.align		4
        /*0028*/ 	.byte	0x01, 0x51
	.zero		2


	//----- nvinfo : EIATTR_MAXREG_COUNT
	.align		4
        /*002c*/ 	.byte	0x03, 0x1b
        /*002e*/ 	.short	0x00ff


	//----- nvinfo : EIATTR_NUM_BARRIERS
	.align		4
        /*0030*/ 	.byte	0x02, 0x4c
        /*0032*/ 	.byte	0x07
	.zero		1


	//----- nvinfo : EIATTR_EXTERNS
	.align		4
        /*0034*/ 	.byte	0x04, 0x0f
        /*0036*/ 	.short	(.L_38 - .L_37)


	//   ....[0]....
	.align		4
.L_37:
        /*0038*/ 	.word	index@(__assertfail)


	//----- nvinfo : EIATTR_MERCURY_ISA_VERSION
	.align		4
.L_38:
        /*003c*/ 	.byte	0x03, 0x5f
        /*003e*/ 	.short	0x0101


	//----- nvinfo : EIATTR_INT_WARP_WIDE_INSTR_OFFSETS
	.align		4
        /*0040*/ 	.byte	0x04, 0x31
        /*0042*/ 	.short	(.L_40 - .L_39)


	//   ....[0]....
.L_39:
        /*0044*/ 	.word	0x00001f90


	//   ....[1]....
        /*0048*/ 	.word	0x00003ca0


	//   ....[2]....
        /*004c*/ 	.word	0x00003cd0


	//   ....[3]....
        /*0050*/ 	.word	0x00003d20


	//   ....[4]....
        /*0054*/ 	.word	0x00004640


	//   ....[5]....
        /*0058*/ 	.word	0x000046a0


	//   ....[6]....
        /*005c*/ 	.word	0x00004780


	//   ....[7]....
        /*0060*/ 	.word	0x000047f0


	//   ....[8]....
        /*0064*/ 	.word	0x00004900


	//   ....[9]....
        /*0068*/ 	.word	0x00004990


	//   ....[10]....
        /*006c*/ 	.word	0x00004b60


	//   ....[11]....
        /*0070*/ 	.word	0x00004cc0


	//----- nvinfo : EIATTR_COOP_GROUP_MASK_REGIDS
	.align		4
.L_40:
        /*0074*/ 	.byte	0x04, 0x29
        /*0076*/ 	.short	(.L_42 - .L_41)


	//   ....[0]....
.L_41:
        /*0078*/ 	.word	0xffffffff


	//   ....[1]....
        /*007c*/ 	.word	0xffffffff


	//   ....[2]....
        /*0080*/ 	.word	0xffffffff


	//   ....[3]....
        /*0084*/ 	.word	0xffffffff


	//   ....[4]....
        /*0088*/ 	.word	0xffffffff


	//   ....[5]....
        /*008c*/ 	.word	0xffffffff


	//   ....[6]....
        /*0090*/ 	.word	0xffffffff


	//   ....[7]....
        /*0094*/ 	.word	0xffffffff


	//   ....[8]....
        /*0098*/ 	.word	0xffffffff


	//   ....[9]....
        /*009c*/ 	.word	0xffffffff


	//   ....[10]....
        /*00a0*/ 	.word	0xffffffff


	//   ....[11]....
        /*00a4*/ 	.word	0xffffffff


	//   ....[12]....
        /*00a8*/ 	.word	0xffffffff


	//----- nvinfo : EIATTR_COOP_GROUP_INSTR_OFFSETS
	.align		4
.L_42:
        /*00ac*/ 	.byte	0x04, 0x28
        /*00ae*/ 	.short	(.L_44 - .L_43)


	//   ....[0]....
.L_43:
        /*00b0*/ 	.word	0x00000090


	//   ....[1]....
        /*00b4*/ 	.word	0x000004d0


	//   ....[2]....
        /*00b8*/ 	.word	0x00000730


	//   ....[3]....
        /*00bc*/ 	.word	0x000008d0


	//   ....[4]....
        /*00c0*/ 	.word	0x000009d0


	//   ....[5]....
        /*00c4*/ 	.word	0x00000b40


	//   ....[6]....
        /*00c8*/ 	.word	0x00000ce0


	//   ....[7]....
        /*00cc*/ 	.word	0x00001e70


	//   ....[8]....
        /*00d0*/ 	.word	0x00002fb0


	//   ....[9]....
        /*00d4*/ 	.word	0x000031c0


	//   ....[10]....
        /*00d8*/ 	.word	0x000031f0


	//   ....[11]....
        /*00dc*/ 	.word	0x00003b90


	//   ....[12]....
        /*00e0*/ 	.word	0x00003dc0


	//----- nvinfo : EIATTR_VRC_CTA_INIT_COUNT
	.align		4
.L_44:
        /*00e4*/ 	.byte	0x02, 0x4a
        /*00e6*/ 	.byte	0x80
	.zero		1


	//----- nvinfo : EIATTR_SYSCALL_OFFSETS
	.align		4
        /*00e8*/ 	.byte	0x04, 0x46
        /*00ea*/ 	.short	(.L_46 - .L_45)


	//   ....[0]....
.L_45:
        /*00ec*/ 	.word	0x00005740


	//   ....[1]....
        /*00f0*/ 	.word	0x00005880


	//   ....[2]....
        /*00f4*/ 	.word	0x00006080


	//   ....[3]....
        /*00f8*/ 	.word	0x00006e20


	//   ....[4]....
        /*00fc*/ 	.word	0x00007b80


	//   ....[5]....
        /*0100*/ 	.word	0x00008910


	//----- nvinfo : EIATTR_MBARRIER_INSTR_OFFSETS
	.align		4
.L_46:
        /*0104*/ 	.byte	0x04, 0x39
        /*0106*/ 	.short	(.L_48 - .L_47)


	//   ....[0]....
.L_47:
        /*0108*/ 	.word	0x000005d0
        /*010c*/ 	.word	0x000000ff
        /*0110*/ 	.word	0x00000000
        /*0114*/ 	.short	0x0100
        /*0116*/ 	.byte	0x05
	.zero		1


	//   ....[1]....
        /*0118*/ 	.word	0x000005e0
        /*011c*/ 	.word	0x000000ff
        /*0120*/ 	.word	0x00000050
        /*0124*/ 	.short	0x0100
        /*0126*/ 	.byte	0x05
	.zero		1


	//   ....[2]....
        /*0128*/ 	.word	0x000005f0
        /*012c*/ 	.word	0x000000ff
        /*0130*/ 	.word	0x00000008
        /*0134*/ 	.short	0x0100
        /*0136*/ 	.byte	0x05
	.zero		1


	//   ....[3]....
        /*0138*/ 	.word	0x00000600
        /*013c*/ 	.word	0x000000ff
        /*0140*/ 	.word	0x00000058
        /*0144*/ 	.short	0x0100
        /*0146*/ 	.byte	0x05
	.zero		1


	//   ....[4]....
        /*0148*/ 	.word	0x00000610
        /*014c*/ 	.word	0x000000ff
        /*0150*/ 	.word	0x00000010
        /*0154*/ 	.short	0x0100
        /*0156*/ 	.byte	0x05
	.zero		1


	//   ....[5]....
        /*0158*/ 	.word	0x00000620
        /*015c*/ 	.word	0x000000ff
        /*0160*/ 	.word	0x00000060
        /*0164*/ 	.short	0x0100
        /*0166*/ 	.byte	0x05
	.zero		1


	//   ....[6]....
        /*0168*/ 	.word	0x00000630
        /*016c*/ 	.word	0x000000ff
        /*0170*/ 	.word	0x00000018
        /*0174*/ 	.short	0x0100
        /*0176*/ 	.byte	0x05
	.zero		1


	//   ....[7]....
        /*0178*/ 	.word	0x00000640
        /*017c*/ 	.word	0x000000ff
        /*0180*/ 	.word	0x00000068
        /*0184*/ 	.short	0x0100
        /*0186*/ 	.byte	0x05
	.zero		1


	//   ....[8]....
        /*0188*/ 	.word	0x00000650
        /*018c*/ 	.word	0x000000ff
        /*0190*/ 	.word	0x00000020
        /*0194*/ 	.short	0x0100
        /*0196*/ 	.byte	0x05
	.zero		1


	//   ....[9]....
        /*0198*/ 	.word	0x00000660
        /*019c*/ 	.word	0x000000ff
        /*01a0*/ 	.word	0x00000070
        /*01a4*/ 	.short	0x0100
        /*01a6*/ 	.byte	0x05
	.zero		1


	//   ....[10]....
        /*01a8*/ 	.word	0x00000670
        /*01ac*/ 	.word	0x000000ff
        /*01b0*/ 	.word	0x00000028
        /*01b4*/ 	.short	0x0100
        /*01b6*/ 	.byte	0x05
	.zero		1


	//   ....[11]....
        /*01b8*/ 	.word	0x00000680
        /*01bc*/ 	.word	0x000000ff
        /*01c0*/ 	.word	0x00000078
        /*01c4*/ 	.short	0x0100
        /*01c6*/ 	.byte	0x05
	.zero		1


	//   ....[12]....
        /*01c8*/ 	.word	0x00000690
        /*01cc*/ 	.word	0x000000ff
        /*01d0*/ 	.word	0x00000030
        /*01d4*/ 	.short	0x0100
        /*01d6*/ 	.byte	0x05
	.zero		1


	//   ....[13]....
        /*01d8*/ 	.word	0x000006a0
        /*01dc*/ 	.word	0x000000ff
        /*01e0*/ 	.word	0x00000080
        /*01e4*/ 	.short	0x0100
        /*01e6*/ 	.byte	0x05
	.zero		1


	//   ....[14]....
        /*01e8*/ 	.word	0x000006b0
        /*01ec*/ 	.word	0x000000ff
        /*01f0*/ 	.word	0x00000038
        /*01f4*/ 	.short	0x0100
        /*01f6*/ 	.byte	0x05
	.zero		1


	//   ....[15]....
        /*01f8*/ 	.word	0x000006c0
        /*01fc*/ 	.word	0x000000ff
        /*0200*/ 	.word	0x00000088
        /*0204*/ 	.short	0x0100
        /*0206*/ 	.byte	0x05
	.zero		1


	//   ....[16]....
        /*0208*/ 	.word	0x000006d0
        /*020c*/ 	.word	0x000000ff
        /*0210*/ 	.word	0x00000040
        /*0214*/ 	.short	0x0100
        /*0216*/ 	.byte	0x05
	.zero		1


	//   ....[17]....
        /*0218*/ 	.word	0x000006e0
        /*021c*/ 	.word	0x000000ff
        /*0220*/ 	.word	0x00000090
        /*0224*/ 	.short	0x0100
        /*0226*/ 	.byte	0x05
	.zero		1


	//   ....[18]....
        /*0228*/ 	.word	0x000006f0
        /*022c*/ 	.word	0x000000ff
        /*0230*/ 	.word	0x00000048
        /*0234*/ 	.short	0x0100
        /*0236*/ 	.byte	0x05
	.zero		1


	//   ....[19]....
        /*0238*/ 	.word	0x00000700
        /*023c*/ 	.word	0x000000ff
        /*0240*/ 	.word	0x00000098
        /*0244*/ 	.short	0x0100
        /*0246*/ 	.byte	0x05
	.zero		1


	//   ....[20]....
        /*0248*/ 	.word	0x00000840
        /*024c*/ 	.word	0x000000ff
        /*0250*/ 	.word	0x000000a0
        /*0254*/ 	.short	0x0100
        /*0256*/ 	.byte	0x07
	.zero		1


	//   ....[21]....
        /*0258*/ 	.word	0x00000850
        /*025c*/ 	.word	0x000000ff
        /*0260*/ 	.word	0x000000c0
        /*0264*/ 	.short	0x0100
        /*0266*/ 	.byte	0x07
	.zero		1


	//   ....[22]....
        /*0268*/ 	.word	0x00000860
        /*026c*/ 	.word	0x000000ff
        /*0270*/ 	.word	0x000000a8
        /*0274*/ 	.short	0x0100
        /*0276*/ 	.byte	0x07
	.zero		1


	//   ....[23]....
        /*0278*/ 	.word	0x00000870
        /*027c*/ 	.word	0x000000ff
        /*0280*/ 	.word	0x000000c8
        /*0284*/ 	.short	0x0100
        /*0286*/ 	.byte	0x07
	.zero		1


	//   ....[24]....
        /*0288*/ 	.word	0x00000880
        /*028c*/ 	.word	0x000000ff
        /*0290*/ 	.word	0x000000b0
        /*0294*/ 	.short	0x0100
        /*0296*/ 	.byte	0x07
	.zero		1


	//   ....[25]....
        /*0298*/ 	.word	0x00000890
        /*029c*/ 	.word	0x000000ff
        /*02a0*/ 	.word	0x000000d0
        /*02a4*/ 	.short	0x0100
        /*02a6*/ 	.byte	0x07
	.zero		1


	//   ....[26]....
        /*02a8*/ 	.word	0x000008a0
        /*02ac*/ 	.word	0x000000ff
        /*02b0*/ 	.word	0x000000b8
        /*02b4*/ 	.short	0x0100
        /*02b6*/ 	.byte	0x07
	.zero		1


	//   ....[27]....
        /*02b8*/ 	.word	0x000008b0
        /*02bc*/ 	.word	0x000000ff
        /*02c0*/ 	.word	0x000000d8
        /*02c4*/ 	.short	0x0100
        /*02c6*/ 	.byte	0x07
	.zero		1


	//   ....[28]....
        /*02c8*/ 	.word	0x000009a0
        /*02cc*/ 	.word	0x000000ff
        /*02d0*/ 	.word	0x000000e0
        /*02d4*/ 	.short	0x0100
        /*02d6*/ 	.byte	0x05
	.zero		1


	//   ....[29]....
        /*02d8*/ 	.word	0x000009b0
        /*02dc*/ 	.word	0x000000ff
        /*02e0*/ 	.word	0x000000e8
        /*02e4*/ 	.short	0x0100
        /*02e6*/ 	.byte	0x05
	.zero		1


	//   ....[30]....
        /*02e8*/ 	.word	0x00000af0
        /*02ec*/ 	.word	0x000000ff
        /*02f0*/ 	.word	0x000000f0
        /*02f4*/ 	.short	0x0100
        /*02f6*/ 	.byte	0x05
	.zero		1


	//   ....[31]....
        /*02f8*/ 	.word	0x00000b00
        /*02fc*/ 	.word	0x000000ff
        /*0300*/ 	.word	0x00000100
        /*0304*/ 	.short	0x0100
        /*0306*/ 	.byte	0x05
	.zero		1


	//   ....[32]....
        /*0308*/ 	.word	0x00000b10
        /*030c*/ 	.word	0x000000ff
        /*0310*/ 	.word	0x000000f8
        /*0314*/ 	.short	0x0100
        /*0316*/ 	.byte	0x05
	.zero		1


	//   ....[33]....
        /*0318*/ 	.word	0x00000b20
        /*031c*/ 	.word	0x000000ff
        /*0320*/ 	.word	0x00000108
        /*0324*/ 	.short	0x0100
        /*0326*/ 	.byte	0x05
	.zero		1


	//   ....[34]....
        /*0328*/ 	.word	0x00000c50
        /*032c*/ 	.word	0x000000ff
        /*0330*/ 	.word	0x00000110
        /*0334*/ 	.short	0x0100
        /*0336*/ 	.byte	0x07
	.zero		1


	//   ....[35]....
        /*0338*/ 	.word	0x00000c60
        /*033c*/ 	.word	0x000000ff
        /*0340*/ 	.word	0x00000130
        /*0344*/ 	.short	0x0100
        /*0346*/ 	.byte	0x07
	.zero		1


	//   ....[36]....
        /*0348*/ 	.word	0x00000c70
        /*034c*/ 	.word	0x000000ff
        /*0350*/ 	.word	0x00000118
        /*0354*/ 	.short	0x0100
        /*0356*/ 	.byte	0x07
	.zero		1


	//   ....[37]....
        /*0358*/ 	.word	0x00000c80
        /*035c*/ 	.word	0x000000ff
        /*0360*/ 	.word	0x00000138
        /*0364*/ 	.short	0x0100
        /*0366*/ 	.byte	0x07
	.zero		1


	//   ....[38]....
        /*0368*/ 	.word	0x00000c90
        /*036c*/ 	.word	0x000000ff
        /*0370*/ 	.word	0x00000120
        /*0374*/ 	.short	0x0100
        /*0376*/ 	.byte	0x07
	.zero		1


	//   ....[39]....
        /*0378*/ 	.word	0x00000ca0
        /*037c*/ 	.word	0x000000ff
        /*0380*/ 	.word	0x00000140
        /*0384*/ 	.short	0x0100
        /*0386*/ 	.byte	0x07
	.zero		1


	//   ....[40]....
        /*0388*/ 	.word	0x00000cb0
        /*038c*/ 	.word	0x000000ff
        /*0390*/ 	.word	0x00000128
        /*0394*/ 	.short	0x0100
        /*0396*/ 	.byte	0x07
	.zero		1


	//   ....[41]....
        /*0398*/ 	.word	0x00000cc0
        /*039c*/ 	.word	0x000000ff
        /*03a0*/ 	.word	0x00000148
        /*03a4*/ 	.short	0x0100
        /*03a6*/ 	.byte	0x07
	.zero		1


	//   ....[42]....
        /*03a8*/ 	.word	0x00000db0
        /*03ac*/ 	.word	0x000000ff
        /*03b0*/ 	.word	0x00000150
        /*03b4*/ 	.short	0x0100
        /*03b6*/ 	.byte	0x05
	.zero		1


	//   ....[43]....
        /*03b8*/ 	.word	0x00000dc0
        /*03bc*/ 	.word	0x000000ff
        /*03c0*/ 	.word	0x00000160
        /*03c4*/ 	.short	0x0100
        /*03c6*/ 	.byte	0x05
	.zero		1


	//   ....[44]....
        /*03c8*/ 	.word	0x00000dd0
        /*03cc*/ 	.word	0x000000ff
        /*03d0*/ 	.word	0x00000158
        /*03d4*/ 	.short	0x0100
        /*03d6*/ 	.byte	0x05
	.zero		1


	//   ....[45]....
        /*03d8*/ 	.word	0x00000de0
        /*03dc*/ 	.word	0x000000ff
        /*03e0*/ 	.word	0x00000168
        /*03e4*/ 	.short	0x0100
        /*03e6*/ 	.byte	0x05
	.zero		1


	//   ....[46]....
        /*03e8*/ 	.word	0x000016b0
        /*03ec*/ 	.word	0x00000002
        /*03f0*/ 	.word	0x00000160
        /*03f4*/ 	.short	0x010a
        /*03f6*/ 	.byte	0xff
	.zero		1


	//   ....[47]....
        /*03f8*/ 	.word	0x000016e0
        /*03fc*/ 	.word	0x00000002
        /*0400*/ 	.word	0x00000150
        /*0404*/ 	.short	0x0101
        /*0406*/ 	.byte	0xff
	.zero		1


	//   ....[48]....
        /*0408*/ 	.word	0x000017b0
        /*040c*/ 	.word	0x000000ff
        /*0410*/ 	.word	0x00000050
        /*0414*/ 	.short	0x010a
        /*0416*/ 	.byte	0x08
	.zero		1


	//   ....[49]....
        /*0418*/ 	.word	0x00001860
        /*041c*/ 	.word	0x000000ff
        /*0420*/ 	.word	0x00000050
        /*0424*/ 	.short	0x010a
        /*0426*/ 	.byte	0x21
	.zero		1


	//   ....[50]....
        /*0428*/ 	.word	0x000019b0
        /*042c*/ 	.word	0x000000ff
        /*0430*/ 	.word	0x00000050
        /*0434*/ 	.short	0x010a
        /*0436*/ 	.byte	0x08
	.zero		1


	//   ....[51]....
        /*0438*/ 	.word	0x00001b10
        /*043c*/ 	.word	0x000000ff
        /*0440*/ 	.word	0x000000e8
        /*0444*/ 	.short	0x0101
        /*0446*/ 	.byte	0x04
	.zero		1


	//   ....[52]....
        /*0448*/ 	.word	0x00001b30
        /*044c*/ 	.word	0x000000ff
        /*0450*/ 	.word	0x00000050
        /*0454*/ 	.short	0x010a
        /*0456*/ 	.byte	0x08
	.zero		1


	//   ....[53]....
        /*0458*/ 	.word	0x00001bc0
        /*045c*/ 	.word	0x000000ff
        /*0460*/ 	.word	0x00000050
        /*0464*/ 	.short	0x010a
        /*0466*/ 	.byte	0x19
	.zero		1


	//   ....[54]....
        /*0468*/ 	.word	0x00001d10
        /*046c*/ 	.word	0x000000ff
        /*0470*/ 	.word	0x00000050
        /*0474*/ 	.short	0x010a
        /*0476*/ 	.byte	0x08
	.zero		1


	//   ....[55]....
        /*0478*/ 	.word	0x00001ea0
        /*047c*/ 	.word	0x00000002
        /*0480*/ 	.word	0x000000f0
        /*0484*/ 	.short	0x010a
        /*0486*/ 	.byte	0xff
	.zero		1


	//   ....[56]....
        /*0488*/ 	.word	0x00001f60
        /*048c*/ 	.word	0x00000002
        /*0490*/ 	.word	0x00000000
        /*0494*/ 	.short	0x0101
        /*0496*/ 	.byte	0xff
	.zero		1


	//   ....[57]....
        /*0498*/ 	.word	0x000024c0
        /*049c*/ 	.word	0x000000ff
        /*04a0*/ 	.word	0x00000000
        /*04a4*/ 	.short	0x010a
        /*04a6*/ 	.byte	0x05
	.zero		1


	//   ....[58]....
        /*04a8*/ 	.word	0x00002550
        /*04ac*/ 	.word	0x000000ff
        /*04b0*/ 	.word	0x00000000
        /*04b4*/ 	.short	0x010a
        /*04b6*/ 	.byte	0x05
	.zero		1


	//   ....[59]....
        /*04b8*/ 	.word	0x000025e0
        /*04bc*/ 	.word	0x000000ff
        /*04c0*/ 	.word	0x00000000
        /*04c4*/ 	.short	0x010a
        /*04c6*/ 	.byte	0x05
	.zero		1


	//   ....[60]....
        /*04c8*/ 	.word	0x00002670
        /*04cc*/ 	.word	0x000000ff
        /*04d0*/ 	.word	0x00000000
        /*04d4*/ 	.short	0x010a
        /*04d6*/ 	.byte	0x05
	.zero		1


	//   ....[61]....
        /*04d8*/ 	.word	0x00002700
        /*04dc*/ 	.word	0x000000ff
        /*04e0*/ 	.word	0x00000000
        /*04e4*/ 	.short	0x010a
        /*04e6*/ 	.byte	0x05
	.zero		1


	//   ....[62]....
        /*04e8*/ 	.word	0x00002790
        /*04ec*/ 	.word	0x000000ff
        /*04f0*/ 	.word	0x00000000
        /*04f4*/ 	.short	0x010a
        /*04f6*/ 	.byte	0x05
	.zero		1


	//   ....[63]....
        /*04f8*/ 	.word	0x00002820
        /*04fc*/ 	.word	0x000000ff
        /*0500*/ 	.word	0x00000000
        /*0504*/ 	.short	0x010a
        /*0506*/ 	.byte	0x05
	.zero		1


	//   ....[64]....
        /*0508*/ 	.word	0x000028b0
        /*050c*/ 	.word	0x000000ff
        /*0510*/ 	.word	0x00000000
        /*0514*/ 	.short	0x010a
        /*0516*/ 	.byte	0x05
	.zero		1


	//   ....[65]....
        /*0518*/ 	.word	0x00002940
        /*051c*/ 	.word	0x000000ff
        /*0520*/ 	.word	0x00000000
        /*0524*/ 	.short	0x010a
        /*0526*/ 	.byte	0x05
	.zero		1


	//   ....[66]....
        /*0528*/ 	.word	0x000029e0
        /*052c*/ 	.word	0x00000000
        /*0530*/ 	.word	0x00000000
        /*0534*/ 	.short	0x010a
        /*0536*/ 	.byte	0xff
	.zero		1


	//   ....[67]....
        /*0538*/ 	.word	0x00002b00
        /*053c*/ 	.word	0x00000000
        /*0540*/ 	.word	0x00000150
        /*0544*/ 	.short	0x010a
        /*0546*/ 	.byte	0xff
	.zero		1


	//   ....[68]....
        /*0548*/ 	.word	0x00002b70
        /*054c*/ 	.word	0x00000000
        /*0550*/ 	.word	0x00000000
        /*0554*/ 	.short	0x0101
        /*0556*/ 	.byte	0xff
	.zero		1


	//   ....[69]....
        /*0558*/ 	.word	0x00002b90
        /*055c*/ 	.word	0x000000ff
        /*0560*/ 	.word	0x00000100
        /*0564*/ 	.short	0x010a
        /*0566*/ 	.byte	0x05
	.zero		1


	//   ....[70]....
        /*0568*/ 	.word	0x00002cb0
        /*056c*/ 	.word	0x00000000
        /*0570*/ 	.word	0x000000f0
        /*0574*/ 	.short	0x010a
        /*0576*/ 	.byte	0xff
	.zero		1


	//   ....[71]....
        /*0578*/ 	.word	0x00002db0
        /*057c*/ 	.word	0x00000000
        /*0580*/ 	.word	0x00000000
        /*0584*/ 	.short	0x0101
        /*0586*/ 	.byte	0xff
	.zero		1


	//   ....[72]....
        /*0588*/ 	.word	0x00002e40
        /*058c*/ 	.word	0x000000ff
        /*0590*/ 	.word	0x00000100
        /*0594*/ 	.short	0x0106
        /*0596*/ 	.byte	0x05
	.zero		1


	//   ....[73]....
        /*0598*/ 	.word	0x00002e60
        /*059c*/ 	.word	0x000000ff
        /*05a0*/ 	.word	0x00000100
        /*05a4*/ 	.short	0x010a
        /*05a6*/ 	.byte	0x05
	.zero		1


	//   ....[74]....
        /*05a8*/ 	.word	0x00002ef0
        /*05ac*/ 	.word	0x000000ff
        /*05b0*/ 	.word	0x00000100
        /*05b4*/ 	.short	0x0106
        /*05b6*/ 	.byte	0x04
	.zero		1


	//   ....[75]....
        /*05b8*/ 	.word	0x00002f30
        /*05bc*/ 	.word	0x00000000
        /*05c0*/ 	.word	0x00000100
        /*05c4*/ 	.short	0x010a
        /*05c6*/ 	.byte	0xff
	.zero		1


	//   ....[76]....
        /*05c8*/ 	.word	0x00003420
        /*05cc*/ 	.word	0x00000000
        /*05d0*/ 	.word	0x000000f0
        /*05d4*/ 	.short	0x010a
        /*05d6*/ 	.byte	0xff
	.zero		1


	//   ....[77]....
        /*05d8*/ 	.word	0x00003520
        /*05dc*/ 	.word	0x00000003
        /*05e0*/ 	.word	0x00000000
        /*05e4*/ 	.short	0x0101
        /*05e6*/ 	.byte	0xff
	.zero		1


	//   ....[78]....
        /*05e8*/ 	.word	0x00003530
        /*05ec*/ 	.word	0x000000ff
        /*05f0*/ 	.word	0x00000000
        /*05f4*/ 	.short	0x010a
        /*05f6*/ 	.byte	0x04
	.zero		1


	//   ....[79]....
        /*05f8*/ 	.word	0x000035b0
        /*05fc*/ 	.word	0x000000ff
        /*0600*/ 	.word	0x00000130
        /*0604*/ 	.short	0x010a
        /*0606*/ 	.byte	0x08
	.zero		1


	//   ....[80]....
        /*0608*/ 	.word	0x00003690
        /*060c*/ 	.word	0x000000ff
        /*0610*/ 	.word	0x00000000
        /*0614*/ 	.short	0x010a
        /*0616*/ 	.byte	0x07
	.zero		1


	//   ....[81]....
        /*0618*/ 	.word	0x000037d0
        /*061c*/ 	.word	0x000000ff
        /*0620*/ 	.word	0x00000000
        /*0624*/ 	.short	0x010a
        /*0626*/ 	.byte	0x04
	.zero		1


	//   ....[82]....
        /*0628*/ 	.word	0x000039c0
        /*062c*/ 	.word	0x000000ff
        /*0630*/ 	.word	0x00000000
        /*0634*/ 	.short	0x010a
        /*0636*/ 	.byte	0x05
	.zero		1


	//   ....[83]....
        /*0638*/ 	.word	0x00003a50
        /*063c*/ 	.word	0x000000ff
        /*0640*/ 	.word	0x00000000
        /*0644*/ 	.short	0x010a
        /*0646*/ 	.byte	0x05
	.zero		1


	//   ....[84]....
        /*0648*/ 	.word	0x00003ae0
        /*064c*/ 	.word	0x000000ff
        /*0650*/ 	.word	0x00000000
        /*0654*/ 	.short	0x010a
        /*0656*/ 	.byte	0x05
	.zero		1


	//   ....[85]....
        /*0658*/ 	.word	0x00003b70
        /*065c*/ 	.word	0x000000ff
        /*0660*/ 	.word	0x00000000
        /*0664*/ 	.short	0x010a
        /*0666*/ 	.byte	0x07
	.zero		1


	//   ....[86]....
        /*0668*/ 	.word	0x00003ff0
        /*066c*/ 	.word	0x00000000
        /*0670*/ 	.word	0x000000f0
        /*0674*/ 	.short	0x010a
        /*0676*/ 	.byte	0xff
	.zero		1


	//   ....[87]....
        /*0678*/ 	.word	0x000040b0
        /*067c*/ 	.word	0x00000000
        /*0680*/ 	.word	0x00000000
        /*0684*/ 	.short	0x0101
        /*0686*/ 	.byte	0xff
	.zero		1


	//   ....[88]....
        /*0688*/ 	.word	0x000043d0
        /*068c*/ 	.word	0x000000ff
        /*0690*/ 	.word	0x000000e8
        /*0694*/ 	.short	0x010a
        /*0696*/ 	.byte	0x07
	.zero		1


	//   ....[89]....
        /*0698*/ 	.word	0x000045c0
        /*069c*/ 	.word	0x000000ff
        /*06a0*/ 	.word	0x000000c0
        /*06a4*/ 	.short	0x010a
        /*06a6*/ 	.byte	0x07
	.zero		1


	//   ....[90]....
        /*06a8*/ 	.word	0x00004730
        /*06ac*/ 	.word	0x000000ff
        /*06b0*/ 	.word	0x000000a0
        /*06b4*/ 	.short	0x010b
        /*06b6*/ 	.byte	0x07
	.zero		1


	//   ....[91]....
        /*06b8*/ 	.word	0x00004740
        /*06bc*/ 	.word	0x000000ff
        /*06c0*/ 	.word	0x00000000
        /*06c4*/ 	.short	0x0101
        /*06c6*/ 	.byte	0x08
	.zero		1


	//   ....[92]....
        /*06c8*/ 	.word	0x00004750
        /*06cc*/ 	.word	0x000000ff
        /*06d0*/ 	.word	0x000000c8
        /*06d4*/ 	.short	0x010a
        /*06d6*/ 	.byte	0x07
	.zero		1


	//   ....[93]....
        /*06d8*/ 	.word	0x000048a0
        /*06dc*/ 	.word	0x000000ff
        /*06e0*/ 	.word	0x000000a8
        /*06e4*/ 	.short	0x010b
        /*06e6*/ 	.byte	0x07
	.zero		1


	//   ....[94]....
        /*06e8*/ 	.word	0x000048b0
        /*06ec*/ 	.word	0x000000ff
        /*06f0*/ 	.word	0x00000000
        /*06f4*/ 	.short	0x0101
        /*06f6*/ 	.byte	0x08
	.zero		1


	//   ....[95]....
        /*06f8*/ 	.word	0x000048c0
        /*06fc*/ 	.word	0x000000ff
        /*0700*/ 	.word	0x000000d0
        /*0704*/ 	.short	0x010a
        /*0706*/ 	.byte	0x07
	.zero		1


	//   ....[96]....
        /*0708*/ 	.word	0x00004a40
        /*070c*/ 	.word	0x000000ff
        /*0710*/ 	.word	0x000000b0
        /*0714*/ 	.short	0x010b
        /*0716*/ 	.byte	0x07
	.zero		1


	//   ....[97]....
        /*0718*/ 	.word	0x00004a80
        /*071c*/ 	.word	0x000000ff
        /*0720*/ 	.word	0x00000000
        /*0724*/ 	.short	0x0101
        /*0726*/ 	.byte	0x08
	.zero		1


	//   ....[98]....
        /*0728*/ 	.word	0x00004ac0
        /*072c*/ 	.word	0x000000ff
        /*0730*/ 	.word	0x000000d8
        /*0734*/ 	.short	0x010a
        /*0736*/ 	.byte	0x07
	.zero		1


	//   ....[99]....
        /*0738*/ 	.word	0x00004d00
        /*073c*/ 	.word	0x000000ff
        /*0740*/ 	.word	0x000000b8
        /*0744*/ 	.short	0x010b
        /*0746*/ 	.byte	0x07
	.zero		1


	//   ....[100]....
        /*0748*/ 	.word	0x00004d20
        /*074c*/ 	.word	0x000000ff
        /*0750*/ 	.word	0x00000000
        /*0754*/ 	.short	0x0101
        /*0756*/ 	.byte	0x0d
	.zero		1


	//   ....[101]....
        /*0758*/ 	.word	0x00004d50
        /*075c*/ 	.word	0x000000ff
        /*0760*/ 	.word	0x000000c0
        /*0764*/ 	.short	0x010a
        /*0766*/ 	.byte	0x07
	.zero		1


	//   ....[102]....
        /*0768*/ 	.word	0x00004d70
        /*076c*/ 	.word	0x000000ff
        /*0770*/ 	.word	0x000000c8
        /*0774*/ 	.short	0x010a
        /*0776*/ 	.byte	0x07
	.zero		1


	//   ....[103]....
        /*0778*/ 	.word	0x00004d90
        /*077c*/ 	.word	0x000000ff
        /*0780*/ 	.word	0x000000d0
        /*0784*/ 	.short	0x010a
        /*0786*/ 	.byte	0x07
	.zero		1


	//   ....[104]....
        /*0788*/ 	.word	0x00004dd0
        /*078c*/ 	.word	0x00000000
        /*0790*/ 	.word	0x000000d8
        /*0794*/ 	.short	0x010a
        /*0796*/ 	.byte	0xff
	.zero		1


	//   ....[105]....
        /*0798*/ 	.word	0x00005110
        /*079c*/ 	.word	0x00000000
        /*07a0*/ 	.word	0x000000f0
        /*07a4*/ 	.short	0x010a
        /*07a6*/ 	.byte	0xff
	.zero		1


	//   ....[106]....
        /*07a8*/ 	.word	0x00005220
        /*07ac*/ 	.word	0x00000000
        /*07b0*/ 	.word	0x00000000
        /*07b4*/ 	.short	0x0101
        /*07b6*/ 	.byte	0xff
	.zero		1


	//   ....[107]....
        /*07b8*/ 	.word	0x00005c40
        /*07bc*/ 	.word	0x00000002
        /*07c0*/ 	.word	0x000000a0
        /*07c4*/ 	.short	0x010a
        /*07c6*/ 	.byte	0xff
	.zero		1


	//   ....[108]....
        /*07c8*/ 	.word	0x00005c80
        /*07cc*/ 	.word	0x00000071
        /*07d0*/ 	.word	0x00000110
        /*07d4*/ 	.short	0x010a
        /*07d6*/ 	.byte	0xff
	.zero		1


	//   ....[109]....
        /*07d8*/ 	.word	0x00005dc0
        /*07dc*/ 	.word	0x00000002
        /*07e0*/ 	.word	0x000000a0
        /*07e4*/ 	.short	0x010a
        /*07e6*/ 	.byte	0xff
	.zero		1


	//   ....[110]....
        /*07e8*/ 	.word	0x00005ee0
        /*07ec*/ 	.word	0x00000000
        /*07f0*/ 	.word	0x00000000
        /*07f4*/ 	.short	0x0101
        /*07f6*/ 	.byte	0xff
	.zero		1


	//   ....[111]....
        /*07f8*/ 	.word	0x00005f60
        /*07fc*/ 	.word	0x00000071
        /*0800*/ 	.word	0x00000110
        /*0804*/ 	.short	0x010a
        /*0806*/ 	.byte	0xff
	.zero		1


	//   ....[112]....
        /*0808*/ 	.word	0x00006ab0
        /*080c*/ 	.word	0x00000000
        /*0810*/ 	.word	0x000000a0
        /*0814*/ 	.short	0x010a
        /*0816*/ 	.byte	0xff
	.zero		1


	//   ....[113]....
        /*0818*/ 	.word	0x00006b70
        /*081c*/ 	.word	0x00000000
        /*0820*/ 	.word	0x000000a0
        /*0824*/ 	.short	0x010a
        /*0826*/ 	.byte	0xff
	.zero		1


	//   ....[114]....
        /*0828*/ 	.word	0x00006ca0
        /*082c*/ 	.word	0x00000000
        /*0830*/ 	.word	0x00000000
        /*0834*/ 	.short	0x0101
        /*0836*/ 	.byte	0xff
	.zero		1


	//   ....[115]....
        /*0838*/ 	.word	0x00007810
        /*083c*/ 	.word	0x00000000
        /*0840*/ 	.word	0x000000a0
        /*0844*/ 	.short	0x010a
        /*0846*/ 	.byte	0xff
	.zero		1


	//   ....[116]....
        /*0848*/ 	.word	0x000078d0
        /*084c*/ 	.word	0x00000000
        /*0850*/ 	.word	0x000000a0
        /*0854*/ 	.short	0x010a
        /*0856*/ 	.byte	0xff
	.zero		1


	//   ....[117]....
        /*0858*/ 	.word	0x00007a00
        /*085c*/ 	.word	0x00000000
        /*0860*/ 	.word	0x00000000
        /*0864*/ 	.short	0x0101
        /*0866*/ 	.byte	0xff
	.zero		1


	//   ....[118]....
        /*0868*/ 	.word	0x000085a0
        /*086c*/ 	.word	0x00000000
        /*0870*/ 	.word	0x000000a0
        /*0874*/ 	.short	0x010a
        /*0876*/ 	.byte	0xff
	.zero		1


	//   ....[119]....
        /*0878*/ 	.word	0x00008660
        /*087c*/ 	.word	0x00000000
        /*0880*/ 	.word	0x000000a0
        /*0884*/ 	.short	0x010a
        /*0886*/ 	.byte	0xff
	.zero		1


	//   ....[120]....
        /*0888*/ 	.word	0x00008790
        /*088c*/ 	.word	0x00000000
        /*0890*/ 	.word	0x00000000
        /*0894*/ 	.short	0x0101
        /*0896*/ 	.byte	0xff
	.zero		1


	//   ....[121]....
        /*0898*/ 	.word	0x00008bd0
        /*089c*/ 	.word	0x000000ff
        /*08a0*/ 	.word	0x00000000
        /*08a4*/ 	.short	0x0101
        /*08a6*/ 	.byte	0x05
	.zero		1


	//   ....[122]....
        /*08a8*/ 	.word	0x00009410
        /*08ac*/ 	.word	0x00000002
        /*08b0*/ 	.word	0x00000160
        /*08b4*/ 	.short	0x010a
        /*08b6*/ 	.byte	0xff
	.zero		1


	//   ....[123]....
        /*08b8*/ 	.word	0x00009470
        /*08bc*/ 	.word	0x00000002
        /*08c0*/ 	.word	0x00000050
        /*08c4*/ 	.short	0x010a
        /*08c6*/ 	.byte	0xff
	.zero		1


	//   ....[124]....
        /*08c8*/ 	.word	0x000094d0
        /*08cc*/ 	.word	0x00000002
        /*08d0*/ 	.word	0x00000050
        /*08d4*/ 	.short	0x010a
        /*08d6*/ 	.byte	0xff
	.zero		1


	//   ....[125]....
        /*08d8*/ 	.word	0x00009520
        /*08dc*/ 	.word	0x00000002
        /*08e0*/ 	.word	0x000000f0
        /*08e4*/ 	.short	0x010a
        /*08e6*/ 	.byte	0xff
	.zero		1


	//   ....[126]....
        /*08e8*/ 	.word	0x00009580
        /*08ec*/ 	.word	0x00000000
        /*08f0*/ 	.word	0x00000000
        /*08f4*/ 	.short	0x010a
        /*08f6*/ 	.byte	0xff
	.zero		1


	//   ....[127]....
        /*08f8*/ 	.word	0x000095e0
        /*08fc*/ 	.word	0x00000000
        /*0900*/ 	.word	0x00000000
        /*0904*/ 	.short	0x010a
        /*0906*/ 	.byte	0xff
	.zero		1


	//   ....[128]....
        /*0908*/ 	.word	0x00009640
        /*090c*/ 	.word	0x00000000
        /*0910*/ 	.word	0x00000000
        /*0914*/ 	.short	0x010a
        /*0916*/ 	.byte	0xff
	.zero		1


	//   ....[129]....
        /*0918*/ 	.word	0x000096a0
        /*091c*/ 	.word	0x00000000
        /*0920*/ 	.word	0x00000000
        /*0924*/ 	.short	0x010a
        /*0926*/ 	.byte	0xff
	.zero		1


	//   ....[130]....
        /*0928*/ 	.word	0x00009700
        /*092c*/ 	.word	0x00000000
        /*0930*/ 	.word	0x00000000
        /*0934*/ 	.short	0x010a
        /*0936*/ 	.byte	0xff
	.zero		1


	//   ....[131]....
        /*0938*/ 	.word	0x00009760
        /*093c*/ 	.word	0x00000000
        /*0940*/ 	.word	0x00000000
        /*0944*/ 	.short	0x010a
        /*0946*/ 	.byte	0xff
	.zero		1


	//   ....[132]....
        /*0948*/ 	.word	0x000097c0
        /*094c*/ 	.word	0x00000000
        /*0950*/ 	.word	0x00000000
        /*0954*/ 	.short	0x010a
        /*0956*/ 	.byte	0xff
	.zero		1


	//   ....[133]....
        /*0958*/ 	.word	0x00009820
        /*095c*/ 	.word	0x00000000
        /*0960*/ 	.word	0x00000000
        /*0964*/ 	.short	0x010a
        /*0966*/ 	.byte	0xff
	.zero		1


	//   ....[134]....
        /*0968*/ 	.word	0x00009880
        /*096c*/ 	.word	0x00000000
        /*0970*/ 	.word	0x00000000
        /*0974*/ 	.short	0x010a
        /*0976*/ 	.byte	0xff
	.zero		1


	//   ....[135]....
        /*0978*/ 	.word	0x000098d0
        /*097c*/ 	.word	0x00000000
        /*0980*/ 	.word	0x00000150
        /*0984*/ 	.short	0x010a
        /*0986*/ 	.byte	0xff
	.zero		1


	//   ....[136]....
        /*0988*/ 	.word	0x00009930
        /*098c*/ 	.word	0x00000000
        /*0990*/ 	.word	0x00000100
        /*0994*/ 	.short	0x010a
        /*0996*/ 	.byte	0xff
	.zero		1


	//   ....[137]....
        /*0998*/ 	.word	0x00009980
        /*099c*/ 	.word	0x00000000
        /*09a0*/ 	.word	0x000000f0
        /*09a4*/ 	.short	0x010a
        /*09a6*/ 	.byte	0xff
	.zero		1


	//   ....[138]....
        /*09a8*/ 	.word	0x000099e0
        /*09ac*/ 	.word	0x00000000
        /*09b0*/ 	.word	0x00000100
        /*09b4*/ 	.short	0x010a
        /*09b6*/ 	.byte	0xff
	.zero		1


	//   ....[139]....
        /*09b8*/ 	.word	0x00009a30
        /*09bc*/ 	.word	0x00000000
        /*09c0*/ 	.word	0x000000f0
        /*09c4*/ 	.short	0x010a
        /*09c6*/ 	.byte	0xff
	.zero		1


	//   ....[140]....
        /*09c8*/ 	.word	0x00009a90
        /*09cc*/ 	.word	0x00000002
        /*09d0*/ 	.word	0x00000130
        /*09d4*/ 	.short	0x010a
        /*09d6*/ 	.byte	0xff
	.zero		1


	//   ....[141]....
        /*09d8*/ 	.word	0x00009af0
        /*09dc*/ 	.word	0x00000000
        /*09e0*/ 	.word	0x00000000
        /*09e4*/ 	.short	0x010a
        /*09e6*/ 	.byte	0xff
	.zero		1


	//   ....[142]....
        /*09e8*/ 	.word	0x00009b50
        /*09ec*/ 	.word	0x00000000
        /*09f0*/ 	.word	0x00000000
        /*09f4*/ 	.short	0x010a
        /*09f6*/ 	.byte	0xff
	.zero		1


	//   ....[143]....
        /*09f8*/ 	.word	0x00009bb0
        /*09fc*/ 	.word	0x00000000
        /*0a00*/ 	.word	0x00000000
        /*0a04*/ 	.short	0x010a
        /*0a06*/ 	.byte	0xff
	.zero		1


	//   ....[144]....
        /*0a08*/ 	.word	0x00009c10
        /*0a0c*/ 	.word	0x00000000
        /*0a10*/ 	.word	0x00000000
        /*0a14*/ 	.short	0x010a
        /*0a16*/ 	.byte	0xff
	.zero		1


	//   ....[145]....
        /*0a18*/ 	.word	0x00009c70
        /*0a1c*/ 	.word	0x00000000
        /*0a20*/ 	.word	0x00000000
        /*0a24*/ 	.short	0x010a
        /*0a26*/ 	.byte	0xff
	.zero		1


	//   ....[146]....
        /*0a28*/ 	.word	0x00009cc0
        /*0a2c*/ 	.word	0x00000000
        /*0a30*/ 	.word	0x000000f0
        /*0a34*/ 	.short	0x010a
        /*0a36*/ 	.byte	0xff
	.zero		1


	//   ....[147]....
        /*0a38*/ 	.word	0x00009d20
        /*0a3c*/ 	.word	0x00000000
        /*0a40*/ 	.word	0x000000e8
        /*0a44*/ 	.short	0x010a
        /*0a46*/ 	.byte	0xff
	.zero		1


	//   ....[148]....
        /*0a48*/ 	.word	0x00009d80
        /*0a4c*/ 	.word	0x00000000
        /*0a50*/ 	.word	0x000000c0
        /*0a54*/ 	.short	0x010a
        /*0a56*/ 	.byte	0xff
	.zero		1


	//   ....[149]....
        /*0a58*/ 	.word	0x00009de0
        /*0a5c*/ 	.word	0x00000000
        /*0a60*/ 	.word	0x000000c8
        /*0a64*/ 	.short	0x010a
        /*0a66*/ 	.byte	0xff
	.zero		1


	//   ....[150]....
        /*0a68*/ 	.word	0x00009e40
        /*0a6c*/ 	.word	0x00000000
        /*0a70*/ 	.word	0x000000d0
        /*0a74*/ 	.short	0x010a
        /*0a76*/ 	.byte	0xff
	.zero		1


	//   ....[151]....
        /*0a78*/ 	.word	0x00009ea0
        /*0a7c*/ 	.word	0x00000000
        /*0a80*/ 	.word	0x000000d8
        /*0a84*/ 	.short	0x010a
        /*0a86*/ 	.byte	0xff
	.zero		1


	//   ....[152]....
        /*0a88*/ 	.word	0x00009f00
        /*0a8c*/ 	.word	0x00000000
        /*0a90*/ 	.word	0x000000c0
        /*0a94*/ 	.short	0x010a
        /*0a96*/ 	.byte	0xff
	.zero		1


	//   ....[153]....
        /*0a98*/ 	.word	0x00009f60
        /*0a9c*/ 	.word	0x00000000
        /*0aa0*/ 	.word	0x000000c8
        /*0aa4*/ 	.short	0x010a
        /*0aa6*/ 	.byte	0xff
	.zero		1


	//   ....[154]....
        /*0aa8*/ 	.word	0x00009fc0
        /*0aac*/ 	.word	0x00000000
        /*0ab0*/ 	.word	0x000000d0
        /*0ab4*/ 	.short	0x010a
        /*0ab6*/ 	.byte	0xff
	.zero		1


	//   ....[155]....
        /*0ab8*/ 	.word	0x0000a010
        /*0abc*/ 	.word	0x00000000
        /*0ac0*/ 	.word	0x000000f0
        /*0ac4*/ 	.short	0x010a
        /*0ac6*/ 	.byte	0xff
	.zero		1


	//   ....[156]....
        /*0ac8*/ 	.word	0x0000a060
        /*0acc*/ 	.word	0x00000002
        /*0ad0*/ 	.word	0x000000a0
        /*0ad4*/ 	.short	0x010a
        /*0ad6*/ 	.byte	0xff
	.zero		1


	//   ....[157]....
        /*0ad8*/ 	.word	0x0000a0b0
        /*0adc*/ 	.word	0x00000071
        /*0ae0*/ 	.word	0x00000110
        /*0ae4*/ 	.short	0x010a
        /*0ae6*/ 	.byte	0xff
	.zero		1


	//   ....[158]....
        /*0ae8*/ 	.word	0x0000a100
        /*0aec*/ 	.word	0x00000000
        /*0af0*/ 	.word	0x000000a0
        /*0af4*/ 	.short	0x010a
        /*0af6*/ 	.byte	0xff
	.zero		1


	//   ....[159]....
        /*0af8*/ 	.word	0x0000a150
        /*0afc*/ 	.word	0x00000000
        /*0b00*/ 	.word	0x000000a0
        /*0b04*/ 	.short	0x010a
        /*0b06*/ 	.byte	0xff
	.zero		1


	//   ....[160]....
        /*0b08*/ 	.word	0x0000a1a0
        /*0b0c*/ 	.word	0x00000000
        /*0b10*/ 	.word	0x000000a0
        /*0b14*/ 	.short	0x010a
        /*0b16*/ 	.byte	0xff
	.zero		1


	//----- nvinfo : EIATTR_NUM_MBARRIERS
	.align		4
.L_48:
        /*0b18*/ 	.byte	0x03, 0x38
        /*0b1a*/ 	.short	0x002e


	//----- nvinfo : EIATTR_EXIT_INSTR_OFFSETS
	.align		4
        /*0b1c*/ 	.byte	0x04, 0x1c
        /*0b1e*/ 	.short	(.L_50 - .L_49)


	//   ....[0]....
.L_49:
        /*0b20*/ 	.word	0x00002a10


	//   ....[1]....
        /*0b24*/ 	.word	0x00002f00


	//   ....[2]....
        /*0b28*/ 	.word	0x00002f60


	//   ....[3]....
        /*0b2c*/ 	.word	0x00003dd0


	//   ....[4]....
        /*0b30*/ 	.word	0x00004e00


	//   ....[5]....
        /*0b34*/ 	.word	0x00004e40


	//   ....[6]....
        /*0b38*/ 	.word	0x00009400


	//----- nvinfo : EIATTR_MAX_THREADS
	.align		4
.L_50:
        /*0b3c*/ 	.byte	0x04, 0x05
        /*0b3e*/ 	.short	(.L_52 - .L_51)
.L_51:
        /*0b40*/ 	.word	0x00000100
        /*0b44*/ 	.word	0x00000001
        /*0b48*/ 	.word	0x00000001


	//----- nvinfo : EIATTR_CRS_STACK_SIZE
	.align		4
.L_52:
        /*0b4c*/ 	.byte	0x04, 0x1e
        /*0b4e*/ 	.short	(.L_54 - .L_53)
.L_53:
        /*0b50*/ 	.word	0x00000000


	//----- nvinfo : EIATTR_CBANK_PARAM_SIZE
	.align		4
.L_54:
        /*0b54*/ 	.byte	0x03, 0x19
        /*0b56*/ 	.short	0x0800


	//----- nvinfo : EIATTR_PARAM_CBANK
	.align		4
        /*0b58*/ 	.byte	0x04, 0x0a
        /*0b5a*/ 	.short	(.L_56 - .L_55)
	.align		4
.L_55:
        /*0b5c*/ 	.word	index@(.nv.constant0._ZN7cutlass13device_kernelINS_4gemm6kernel13GemmUniversalIN4cute5tupleIJiiiiEEENS1_10collective13CollectiveMmaINS1_35MainloopSm100TmaUmmaWarpSpecializedILi10ELi2ELi4ENS5_IJNS4_1CILi1EEESB_SB_EEEEENS5_IJNSA_ILi64EEENSA_ILi256EEESE_EEENS_12float_e5m2_tENS5_IJSB_llEEESH_SI_NS4_8TiledMMAINS4_8MMA_AtomIJNS4_10MMA_TraitsINS4_19SM100_MMA_F8F6F4_SSEJSH_SH_fSE_SF_NS4_17integral_constantINS4_4UMMA5MajorELSP_1EEESQ_NSN_INSO_7ScaleInELSR_0EEESS_EEEEEENS4_6LayoutISC_NS5_IJNSA_ILi0EEESW_SW_EEEEENS5_IJNS4_10UnderscoreESZ_SZ_EEEEENS4_13SM90_TMA_LOADENS4_14ComposedLayoutINS4_7SwizzleILi2ELi4ELi3EEENS4_18smem_ptr_flag_bitsILi8EEENSV_INS5_IJSE_NSA_ILi8EEEEEENS5_IJSB_SE_EEEEEEEvNS4_8identityES12_NS13_INS14_ILi3ELi4ELi3EEES17_NSV_INS5_IJNSA_ILi128EEES18_EEENS5_IJSB_S1F_EEEEEEEvS1D_EENS_8epilogue10collective18CollectiveEpilogueINS1L_23Sm100TmaWarpSpecializedILi4ELi2ELi32ELb0ELb0EEEJSG_NS5_IJNSV_ISE_SB_EES1Q_EEESH_NS5_IJlSB_lEEESH_S1S_NS1L_6fusion15FusionCallbacksIS1P_NS1T_17LinearCombinationISH_fSH_fLNS_15FloatRoundStyleE2EEESG_S1R_JEEENS4_5SM1004TMEM4LOAD26SM100_TMEM_LOAD_16dp32b32xES12_NS13_IS15_S17_NSV_INS5_IJS18_SE_EEENS5_IJSE_SB_EEEEEEENS4_39AutoVectorizingCopyWithAssumedAlignmentILi128EEENS4_14SM90_TMA_STOREES26_S28_S28_EEEvvEEEEvNT_6ParamsE)
        /*0b60*/ 	.short	0x0380
        /*0b62*/ 	.short	0x0800


	//----- nvinfo : EIATTR_SW_WAR
	.align		4
.L_56:
        /*0b64*/ 	.byte	0x04, 0x36
        /*0b66*/ 	.short	(.L_58 - .L_57)
.L_57:
        /*0b68*/ 	.word	0x00000008
.L_58:


//--------------------- .nv.callgraph             --------------------------
	.section	.nv.callgraph,"",@"SHT_CUDA_CALLGRAPH"
	.align	4
	.sectionentsize	8
	.align		4
        /*0000*/ 	.word	0x00000000
	.align		4
        /*0004*/ 	.word	0xffffffff
	.align		4
        /*0008*/ 	.word	index@(_ZN7cutlass13device_kernelINS_4gemm6kernel13GemmUniversalIN4cute5tupleIJiiiiEEENS1_10collective13CollectiveMmaINS1_35MainloopSm100TmaUmmaWarpSpecializedILi10ELi2ELi4ENS5_IJNS4_1CILi1EEESB_SB_EEEEENS5_IJNSA_ILi64EEENSA_ILi256EEESE_EEENS_12float_e5m2_tENS5_IJSB_llEEESH_SI_NS4_8TiledMMAINS4_8MMA_AtomIJNS4_10MMA_TraitsINS4_19SM100_MMA_F8F6F4_SSEJSH_SH_fSE_SF_NS4_17integral_constantINS4_4UMMA5MajorELSP_1EEESQ_NSN_INSO_7ScaleInELSR_0EEESS_EEEEEENS4_6LayoutISC_NS5_IJNSA_ILi0EEESW_SW_EEEEENS5_IJNS4_10UnderscoreESZ_SZ_EEEEENS4_13SM90_TMA_LOADENS4_14ComposedLayoutINS4_7SwizzleILi2ELi4ELi3EEENS4_18smem_ptr_flag_bitsILi8EEENSV_INS5_IJSE_NSA_ILi8EEEEEENS5_IJSB_SE_EEEEEEEvNS4_8identityES12_NS13_INS14_ILi3ELi4ELi3EEES17_NSV_INS5_IJNSA_ILi128EEES18_EEENS5_IJSB_S1F_EEEEEEEvS1D_EENS_8epilogue10collective18CollectiveEpilogueINS1L_23Sm100TmaWarpSpecializedILi4ELi2ELi32ELb0ELb0EEEJSG_NS5_IJNSV_ISE_SB_EES1Q_EEESH_NS5_IJlSB_lEEESH_S1S_NS1L_6fusion15FusionCallbacksIS1P_NS1T_17LinearCombinationISH_fSH_fLNS_15FloatRoundStyleE2EEESG_S1R_JEEENS4_5SM1004TMEM4LOAD26SM100_TMEM_LOAD_16dp32b32xES12_NS13_IS15_S17_NSV_INS5_IJS18_SE_EEENS5_IJSE_SB_EEEEEEENS4_39AutoVectorizingCopyWithAssumedAlignmentILi128EEENS4_14SM90_TMA_STOREES26_S28_S28_EEEvvEEEEvNT_6ParamsE)
	.align		4
        /*000c*/ 	.word	index@(__assertfail)
	.align		4
        /*0010*/ 	.word	0x00000000
	.align		4
        /*0014*/ 	.word	0xfffffffe
	.align		4
        /*0018*/ 	.word	0x00000000
	.align		4
        /*001c*/ 	.word	0xfffffffd
	.align		4
        /*0020*/ 	.word	0x00000000
	.align		4
        /*0024*/ 	.word	0xfffffffc


//--------------------- .nv.constant4             --------------------------
	.section	.nv.constant4,"a",@progbits
	.align	8
	.align		8
.nv.constant4:
        /*0000*/ 	.dword	__assertfail
	.align		8
        /*0008*/ 	.dword	__unnamed_1
	.align		8
        /*0010*/ 	.dword	__unnamed_2
	.align		8
        /*0018*/ 	.dword	__unnamed_3
	.align		8
        /*0020*/ 	.dword	_ZN40_INTERNAL_c5fa988b_4_k_cu_85940881_317984cuda3std3__45__cpo5beginE
	.align		8
        /*0028*/ 	.dword	_ZN40_INTERNAL_c5fa988b_4_k_cu_85940881_317984cuda3std3__45__cpo3endE
	.align		8
        /*0030*/ 	.dword	_ZN40_INTERNAL_c5fa988b_4_k_cu_85940881_317984cuda3std3__45__cpo6cbeginE
	.align		8
        /*0038*/ 	.dword	_ZN40_INTERNAL_c5fa988b_4_k_cu_85940881_317984cuda3std3__45__cpo4cendE
	.align		8
        /*0040*/ 	.dword	_ZN40_INTERNAL_c5fa988b_4_k_cu_85940881_317984cuda3std3__442_GLOBAL__N__c5fa988b_4_k_cu_85940881_317986ignoreE
	.align		8
        /*0048*/ 	.dword	_ZN40_INTERNAL_c5fa988b_4_k_cu_85940881_317984cuda3std3__419piecewise_constructE
	.align		8
        /*0050*/ 	.dword	_ZN40_INTERNAL_c5fa988b_4_k_cu_85940881_317984cuda3std3__48in_placeE
	.align		8
        /*0058*/ 	.dword	_ZN40_INTERNAL_c5fa988b_4_k_cu_85940881_317984cuda3std6ranges3__45__cpo4swapE
	.align		8
        /*0060*/ 	.dword	_ZN40_INTERNAL_c5fa988b_4_k_cu_85940881_317984cuda3std6ranges3__45__cpo9iter_moveE
	.align		8
        /*0068*/ 	.dword	_ZN40_INTERNAL_c5fa988b_4_k_cu_85940881_317984cute7productE
	.align		8
        /*0070*/ 	.dword	_ZN40_INTERNAL_c5fa988b_4_k_cu_85940881_317984cute1_E
	.align		8
        /*0078*/ 	.dword	$str$25
	.align		8
        /*0080*/ 	.dword	$str$26
	.align		8
        /*0088*/ 	.dword	$str$27
	.align		8
        /*0090*/ 	.dword	$str$28


//--------------------- .text._ZN7cutlass13device_kernelINS_4gemm6kernel13GemmUniversalIN4cute5tupleIJiiiiEEENS1_10collective13CollectiveMmaINS1_35MainloopSm100TmaUmmaWarpSpecializedILi10ELi2ELi4ENS5_IJNS4_1CILi1EEESB_SB_EEEEENS5_IJNSA_ILi64EEENSA_ILi256EEESE_EEENS_12float_e5m2_tENS5_IJSB_llEEESH_SI_NS4_8TiledMMAINS4_8MMA_AtomIJNS4_10MMA_TraitsINS4_19SM100_MMA_F8F6F4_SSEJSH_SH_fSE_SF_NS4_17integral_constantINS4_4UMMA5MajorELSP_1EEESQ_NSN_INSO_7ScaleInELSR_0EEESS_EEEEEENS4_6LayoutISC_NS5_IJNSA_ILi0EEESW_SW_EEEEENS5_IJNS4_10UnderscoreESZ_SZ_EEEEENS4_13SM90_TMA_LOADENS4_14ComposedLayoutINS4_7SwizzleILi2ELi4ELi3EEENS4_18smem_ptr_flag_bitsILi8EEENSV_INS5_IJSE_NSA_ILi8EEEEEENS5_IJSB_SE_EEEEEEEvNS4_8identityES12_NS13_INS14_ILi3ELi4ELi3EEES17_NSV_INS5_IJNSA_ILi128EEES18_EEENS5_IJSB_S1F_EEEEEEEvS1D_EENS_8epilogue10collective18CollectiveEpilogueINS1L_23Sm100TmaWarpSpecializedILi4ELi2ELi32ELb0ELb0EEEJSG_NS5_IJNSV_ISE_SB_EES1Q_EEESH_NS5_IJlSB_lEEESH_S1S_NS1L_6fusion15FusionCallbacksIS1P_NS1T_17LinearCombinationISH_fSH_fLNS_15FloatRoundStyleE2EEESG_S1R_JEEENS4_5SM1004TMEM4LOAD26SM100_TMEM_LOAD_16dp32b32xES12_NS13_IS15_S17_NSV_INS5_IJS18_SE_EEENS5_IJSE_SB_EEEEEEENS4_39AutoVectorizingCopyWithAssumedAlignmentILi128EEENS4_14SM90_TMA_STOREES26_S28_S28_EEEvvEEEEvNT_6ParamsE --------------------------
	.section	.text._ZN7cutlass13device_kernelINS_4gemm6kernel13GemmUniversalIN4cute5tupleIJiiiiEEENS1_10collective13CollectiveMmaINS1_35MainloopSm100TmaUmmaWarpSpecializedILi10ELi2ELi4ENS5_IJNS4_1CILi1EEESB_SB_EEEEENS5_IJNSA_ILi64EEENSA_ILi256EEESE_EEENS_12float_e5m2_tENS5_IJSB_llEEESH_SI_NS4_8TiledMMAINS4_8MMA_AtomIJNS4_10MMA_TraitsINS4_19SM100_MMA_F8F6F4_SSEJSH_SH_fSE_SF_NS4_17integral_constantINS4_4UMMA5MajorELSP_1EEESQ_NSN_INSO_7ScaleInELSR_0EEESS_EEEEEENS4_6LayoutISC_NS5_IJNSA_ILi0EEESW_SW_EEEEENS5_IJNS4_10UnderscoreESZ_SZ_EEEEENS4_13SM90_TMA_LOADENS4_14ComposedLayoutINS4_7SwizzleILi2ELi4ELi3EEENS4_18smem_ptr_flag_bitsILi8EEENSV_INS5_IJSE_NSA_ILi8EEEEEENS5_IJSB_SE_EEEEEEEvNS4_8identityES12_NS13_INS14_ILi3ELi4ELi3EEES17_NSV_INS5_IJNSA_ILi128EEES18_EEENS5_IJSB_S1F_EEEEEEEvS1D_EENS_8epilogue10collective18CollectiveEpilogueINS1L_23Sm100TmaWarpSpecializedILi4ELi2ELi32ELb0ELb0EEEJSG_NS5_IJNSV_ISE_SB_EES1Q_EEESH_NS5_IJlSB_lEEESH_S1S_NS1L_6fusion15FusionCallbacksIS1P_NS1T_17LinearCombinationISH_fSH_fLNS_15FloatRoundStyleE2EEESG_S1R_JEEENS4_5SM1004TMEM4LOAD26SM100_TMEM_LOAD_16dp32b32xES12_NS13_IS15_S17_NSV_INS5_IJS18_SE_EEENS5_IJSE_SB_EEEEEEENS4_39AutoVectorizingCopyWithAssumedAlignmentILi128EEENS4_14SM90_TMA_STOREES26_S28_S28_EEEvvEEEEvNT_6ParamsE,"ax",@progbits
	.align	128
.text._ZN7cutlass13device_kernelINS_4gemm6kernel13GemmUniversalIN4cute5tupleIJiiiiEEENS1_10collective13CollectiveMmaINS1_35MainloopSm100TmaUmmaWarpSpecializedILi10ELi2ELi4ENS5_IJNS4_1CILi1EEESB_SB_EEEEENS5_IJNSA_ILi64EEENSA_ILi256EEESE_EEENS_12float_e5m2_tENS5_IJSB_llEEESH_SI_NS4_8TiledMMAINS4_8MMA_AtomIJNS4_10MMA_TraitsINS4_19SM100_MMA_F8F6F4_SSEJSH_SH_fSE_SF_NS4_17integral_constantINS4_4UMMA5MajorELSP_1EEESQ_NSN_INSO_7ScaleInELSR_0EEESS_EEEEEENS4_6LayoutISC_NS5_IJNSA_ILi0EEESW_SW_EEEEENS5_IJNS4_10UnderscoreESZ_SZ_EEEEENS4_13SM90_TMA_LOADENS4_14ComposedLayoutINS4_7SwizzleILi2ELi4ELi3EEENS4_18smem_ptr_flag_bitsILi8EEENSV_INS5_IJSE_NSA_ILi8EEEEEENS5_IJSB_SE_EEEEEEEvNS4_8identityES12_NS13_INS14_ILi3ELi4ELi3EEES17_NSV_INS5_IJNSA_ILi128EEES18_EEENS5_IJSB_S1F_EEEEEEEvS1D_EENS_8epilogue10collective18CollectiveEpilogueINS1L_23Sm100TmaWarpSpecializedILi4ELi2ELi32ELb0ELb0EEEJSG_NS5_IJNSV_ISE_SB_EES1Q_EEESH_NS5_IJlSB_lEEESH_S1S_NS1L_6fusion15FusionCallbacksIS1P_NS1T_17LinearCombinationISH_fSH_fLNS_15FloatRoundStyleE2EEESG_S1R_JEEENS4_5SM1004TMEM4LOAD26SM100_TMEM_LOAD_16dp32b32xES12_NS13_IS15_S17_NSV_INS5_IJS18_SE_EEENS5_IJSE_SB_EEEEEEENS4_39AutoVectorizingCopyWithAssumedAlignmentILi128EEENS4_14SM90_TMA_STOREES26_S28_S28_EEEvvEEEEvNT_6ParamsE:
        .type           _ZN7cutlass13device_kernelINS_4gemm6kernel13GemmUniversalIN4cute5tupleIJiiiiEEENS1_10collective13CollectiveMmaINS1_35MainloopSm100TmaUmmaWarpSpecializedILi10ELi2ELi4ENS5_IJNS4_1CILi1EEESB_SB_EEEEENS5_IJNSA_ILi64EEENSA_ILi256EEESE_EEENS_12float_e5m2_tENS5_IJSB_llEEESH_SI_NS4_8TiledMMAINS4_8MMA_AtomIJNS4_10MMA_TraitsINS4_19SM100_MMA_F8F6F4_SSEJSH_SH_fSE_SF_NS4_17integral_constantINS4_4UMMA5MajorELSP_1EEESQ_NSN_INSO_7ScaleInELSR_0EEESS_EEEEEENS4_6LayoutISC_NS5_IJNSA_ILi0EEESW_SW_EEEEENS5_IJNS4_10UnderscoreESZ_SZ_EEEEENS4_13SM90_TMA_LOADENS4_14ComposedLayoutINS4_7SwizzleILi2ELi4ELi3EEENS4_18smem_ptr_flag_bitsILi8EEENSV_INS5_IJSE_NSA_ILi8EEEEEENS5_IJSB_SE_EEEEEEEvNS4_8identityES12_NS13_INS14_ILi3ELi4ELi3EEES17_NSV_INS5_IJNSA_ILi128EEES18_EEENS5_IJSB_S1F_EEEEEEEvS1D_EENS_8epilogue10collective18CollectiveEpilogueINS1L_23Sm100TmaWarpSpecializedILi4ELi2ELi32ELb0ELb0EEEJSG_NS5_IJNSV_ISE_SB_EES1Q_EEESH_NS5_IJlSB_lEEESH_S1S_NS1L_6fusion15FusionCallbacksIS1P_NS1T_17LinearCombinationISH_fSH_fLNS_15FloatRoundStyleE2EEESG_S1R_JEEENS4_5SM1004TMEM4LOAD26SM100_TMEM_LOAD_16dp32b32xES12_NS13_IS15_S17_NSV_INS5_IJS18_SE_EEENS5_IJSE_SB_EEEEEEENS4_39AutoVectorizingCopyWithAssumedAlignmentILi128EEENS4_14SM90_TMA_STOREES26_S28_S28_EEEvvEEEEvNT_6ParamsE,@function
        .size           _ZN7cutlass13device_kernelINS_4gemm6kernel13GemmUniversalIN4cute5tupleIJiiiiEEENS1_10collective13CollectiveMmaINS1_35MainloopSm100TmaUmmaWarpSpecializedILi10ELi2ELi4ENS5_IJNS4_1CILi1EEESB_SB_EEEEENS5_IJNSA_ILi64EEENSA_ILi256EEESE_EEENS_12float_e5m2_tENS5_IJSB_llEEESH_SI_NS4_8TiledMMAINS4_8MMA_AtomIJNS4_10MMA_TraitsINS4_19SM100_MMA_F8F6F4_SSEJSH_SH_fSE_SF_NS4_17integral_constantINS4_4UMMA5MajorELSP_1EEESQ_NSN_INSO_7ScaleInELSR_0EEESS_EEEEEENS4_6LayoutISC_NS5_IJNSA_ILi0EEESW_SW_EEEEENS5_IJNS4_10UnderscoreESZ_SZ_EEEEENS4_13SM90_TMA_LOADENS4_14ComposedLayoutINS4_7SwizzleILi2ELi4ELi3EEENS4_18smem_ptr_flag_bitsILi8EEENSV_INS5_IJSE_NSA_ILi8EEEEEENS5_IJSB_SE_EEEEEEEvNS4_8identityES12_NS13_INS14_ILi3ELi4ELi3EEES17_NSV_INS5_IJNSA_ILi128EEES18_EEENS5_IJSB_S1F_EEEEEEEvS1D_EENS_8epilogue10collective18CollectiveEpilogueINS1L_23Sm100TmaWarpSpecializedILi4ELi2ELi32ELb0ELb0EEEJSG_NS5_IJNSV_ISE_SB_EES1Q_EEESH_NS5_IJlSB_lEEESH_S1S_NS1L_6fusion15FusionCallbacksIS1P_NS1T_17LinearCombinationISH_fSH_fLNS_15FloatRoundStyleE2EEESG_S1R_JEEENS4_5SM1004TMEM4LOAD26SM100_TMEM_LOAD_16dp32b32xES12_NS13_IS15_S17_NSV_INS5_IJS18_SE_EEENS5_IJSE_SB_EEEEEEENS4_39AutoVectorizingCopyWithAssumedAlignmentILi128EEENS4_14SM90_TMA_STOREES26_S28_S28_EEEvvEEEEvNT_6ParamsE,(.L_x_189 - _ZN7cutlass13device_kernelINS_4gemm6kernel13GemmUniversalIN4cute5tupleIJiiiiEEENS1_10collective13CollectiveMmaINS1_35MainloopSm100TmaUmmaWarpSpecializedILi10ELi2ELi4ENS5_IJNS4_1CILi1EEESB_SB_EEEEENS5_IJNSA_ILi64EEENSA_ILi256EEESE_EEENS_12float_e5m2_tENS5_IJSB_llEEESH_SI_NS4_8TiledMMAINS4_8MMA_AtomIJNS4_10MMA_TraitsINS4_19SM100_MMA_F8F6F4_SSEJSH_SH_fSE_SF_NS4_17integral_constantINS4_4UMMA5MajorELSP_1EEESQ_NSN_INSO_7ScaleInELSR_0EEESS_EEEEEENS4_6LayoutISC_NS5_IJNSA_ILi0EEESW_SW_EEEEENS5_IJNS4_10UnderscoreESZ_SZ_EEEEENS4_13SM90_TMA_LOADENS4_14ComposedLayoutINS4_7SwizzleILi2ELi4ELi3EEENS4_18smem_ptr_flag_bitsILi8EEENSV_INS5_IJSE_NSA_ILi8EEEEEENS5_IJSB_SE_EEEEEEEvNS4_8identityES12_NS13_INS14_ILi3ELi4ELi3EEES17_NSV_INS5_IJNSA_ILi128EEES18_EEENS5_IJSB_S1F_EEEEEEEvS1D_EENS_8epilogue10collective18CollectiveEpilogueINS1L_23Sm100TmaWarpSpecializedILi4ELi2ELi32ELb0ELb0EEEJSG_NS5_IJNSV_ISE_SB_EES1Q_EEESH_NS5_IJlSB_lEEESH_S1S_NS1L_6fusion15FusionCallbacksIS1P_NS1T_17LinearCombinationISH_fSH_fLNS_15FloatRoundStyleE2EEESG_S1R_JEEENS4_5SM1004TMEM4LOAD26SM100_TMEM_LOAD_16dp32b32xES12_NS13_IS15_S17_NSV_INS5_IJS18_SE_EEENS5_IJSE_SB_EEEEEEENS4_39AutoVectorizingCopyWithAssumedAlignmentILi128EEENS4_14SM90_TMA_STOREES26_S28_S28_EEEvvEEEEvNT_6ParamsE)
        .other          _ZN7cutlass13device_kernelINS_4gemm6kernel13GemmUniversalIN4cute5tupleIJiiiiEEENS1_10collective13CollectiveMmaINS1_35MainloopSm100TmaUmmaWarpSpecializedILi10ELi2ELi4ENS5_IJNS4_1CILi1EEESB_SB_EEEEENS5_IJNSA_ILi64EEENSA_ILi256EEESE_EEENS_12float_e5m2_tENS5_IJSB_llEEESH_SI_NS4_8TiledMMAINS4_8MMA_AtomIJNS4_10MMA_TraitsINS4_19SM100_MMA_F8F6F4_SSEJSH_SH_fSE_SF_NS4_17integral_constantINS4_4UMMA5MajorELSP_1EEESQ_NSN_INSO_7ScaleInELSR_0EEESS_EEEEEENS4_6LayoutISC_NS5_IJNSA_ILi0EEESW_SW_EEEEENS5_IJNS4_10UnderscoreESZ_SZ_EEEEENS4_13SM90_TMA_LOADENS4_14ComposedLayoutINS4_7SwizzleILi2ELi4ELi3EEENS4_18smem_ptr_flag_bitsILi8EEENSV_INS5_IJSE_NSA_ILi8EEEEEENS5_IJSB_SE_EEEEEEEvNS4_8identityES12_NS13_INS14_ILi3ELi4ELi3EEES17_NSV_INS5_IJNSA_ILi128EEES18_EEENS5_IJSB_S1F_EEEEEEEvS1D_EENS_8epilogue10collective18CollectiveEpilogueINS1L_23Sm100TmaWarpSpecializedILi4ELi2ELi32ELb0ELb0EEEJSG_NS5_IJNSV_ISE_SB_EES1Q_EEESH_NS5_IJlSB_lEEESH_S1S_NS1L_6fusion15FusionCallbacksIS1P_NS1T_17LinearCombinationISH_fSH_fLNS_15FloatRoundStyleE2EEESG_S1R_JEEENS4_5SM1004TMEM4LOAD26SM100_TMEM_LOAD_16dp32b32xES12_NS13_IS15_S17_NSV_INS5_IJS18_SE_EEENS5_IJSE_SB_EEEEEEENS4_39AutoVectorizingCopyWithAssumedAlignmentILi128EEENS4_14SM90_TMA_STOREES26_S28_S28_EEEvvEEEEvNT_6ParamsE,@"STO_CUDA_ENTRY STV_DEFAULT"
_ZN7cutlass13device_kernelINS_4gemm6kernel13GemmUniversalIN4cute5tupleIJiiiiEEENS1_10collective13CollectiveMmaINS1_35MainloopSm100TmaUmmaWarpSpecializedILi10ELi2ELi4ENS5_IJNS4_1CILi1EEESB_SB_EEEEENS5_IJNSA_ILi64EEENSA_ILi256EEESE_EEENS_12float_e5m2_tENS5_IJSB_llEEESH_SI_NS4_8TiledMMAINS4_8MMA_AtomIJNS4_10MMA_TraitsINS4_19SM100_MMA_F8F6F4_SSEJSH_SH_fSE_SF_NS4_17integral_constantINS4_4UMMA5MajorELSP_1EEESQ_NSN_INSO_7ScaleInELSR_0EEESS_EEEEEENS4_6LayoutISC_NS5_IJNSA_ILi0EEESW_SW_EEEEENS5_IJNS4_10UnderscoreESZ_SZ_EEEEENS4_13SM90_TMA_LOADENS4_14ComposedLayoutINS4_7SwizzleILi2ELi4ELi3EEENS4_18smem_ptr_flag_bitsILi8EEENSV_INS5_IJSE_NSA_ILi8EEEEEENS5_IJSB_SE_EEEEEEEvNS4_8identityES12_NS13_INS14_ILi3ELi4ELi3EEES17_NSV_INS5_IJNSA_ILi128EEES18_EEENS5_IJSB_S1F_EEEEEEEvS1D_EENS_8epilogue10collective18CollectiveEpilogueINS1L_23Sm100TmaWarpSpecializedILi4ELi2ELi32ELb0ELb0EEEJSG_NS5_IJNSV_ISE_SB_EES1Q_EEESH_NS5_IJlSB_lEEESH_S1S_NS1L_6fusion15FusionCallbacksIS1P_NS1T_17LinearCombinationISH_fSH_fLNS_15FloatRoundStyleE2EEESG_S1R_JEEENS4_5SM1004TMEM4LOAD26SM100_TMEM_LOAD_16dp32b32xES12_NS13_IS15_S17_NSV_INS5_IJS18_SE_EEENS5_IJSE_SB_EEEEEEENS4_39AutoVectorizingCopyWithAssumedAlignmentILi128EEENS4_14SM90_TMA_STOREES26_S28_S28_EEEvvEEEEvNT_6ParamsE:
[----:B------:R-:W1:Y:S01]  /*0000*/  LDC R1, c[0x0][0x37c] ;  /* 0x0000df00ff017b82 */ /* 0x000e620000000800 */
[----:B------:R-:W2:Y:S01]  /*0010*/  S2R R108, SR_TID.X ;  /* 0x00000000006c7919 */ /* 0x000ea20000002100 */
[----:B------:R-:W3:Y:S01]  /*0020*/  LDCU.64 UR4, c[0x0][0x890] ;  /* 0x00011200ff0477ac */ /* 0x000ee20008000a00 */
[----:B------:R-:W-:Y:S02]  /*0030*/  PRMT R96, RZ, 0x7610, R96 ;  /* 0x00007610ff607816 */ /* 0x000fe40000000060 */
[----:B------:R-:W-:Y:S01]  /*0040*/  ELECT P5, URZ, PT ;  /* 0x0000000000ff782f */ /* 0x000fe200038a0000 */
[----:B------:R-:W4:Y:S01]  /*0050*/  LDCU.64 UR46, c[0x0][0x358] ;  /* 0x00006b00ff2e77ac */ /* 0x000f220008000a00 */
[----:B---3--:R-:W-:-:S04]  /*0060*/  UISETP.NE.U32.AND UP0, UPT, UR4, URZ, UPT ;  /* 0x000000ff0400728c */ /* 0x008fc8000bf05070 */
[----:B------:R-:W-:Y:S01]  /*0070*/  UISETP.NE.AND.EX UP0, UPT, UR5, URZ, UPT, UP0 ;  /* 0x000000ff0500728c */ /* 0x000fe2000bf05300 */
[----:B--2---:R-:W-:-:S05]  /*0080*/  SHF.R.U32.HI R101, RZ, 0x5, R108 ;  /* 0x00000005ff657819 */ /* 0x004fca000001166c */
[----:B------:R-:W2:Y:S02]  /*0090*/  SHFL.IDX PT, R0, R101, RZ, 0x1f ;  /* 0x00001fff65007589 */ /* 0x000ea400000e0000 */
[----:B--2---:R-:W-:Y:S01]  /*00a0*/  R2UR UR8, R0 ;  /* 0x00000000000872ca */ /* 0x004fe200000e0000 */
[----:B-1--4-:R-:W-:-:S14]  /*00b0*/  BRA.U UP0, `(.L_x_0) ;  /* 0x00000001002c7547 */ /* 0x012fdc000b800000 */
[----:B------:R-:W1:Y:S02]  /*00c0*/  LDCU.64 UR6, c[0x0][0x888] ;  /* 0x00011100ff0677ac */ /* 0x000e640008000a00 */
[----:B-1----:R-:W-:-:S04]  /*00d0*/  UISETP.NE.U32.AND UP0, UPT, UR6, URZ, UPT ;  /* 0x000000ff0600728c */ /* 0x002fc8000bf05070 */
[----:B------:R-:W-:-:S09]  /*00e0*/  UISETP.NE.AND.EX UP0, UPT, UR7, URZ, UPT, UP0 ;  /* 0x000000ff0700728c */ /* 0x000fd2000bf05300 */
[----:B------:R-:W-:Y:S05]  /*00f0*/  BRA.U !UP0, `(.L_x_1) ;  /* 0x0000000108107547 */ /* 0x000fea000b800000 */
[----:B------:R-:W1:Y:S02]  /*0100*/  LDC.64 R2, c[0x0][0x888] ;  /* 0x00022200ff027b82 */ /* 0x000e640000000a00 */
[----:B-1----:R1:W5:Y:S01]  /*0110*/  LDG.E R49, desc[UR46][R2.64] ;  /* 0x0000002e02317981 */ /* 0x002362000c1e1900 */
[----:B------:R-:W-:Y:S01]  /*0120*/  HFMA2 R96, -RZ, RZ, 0, 5.9604644775390625e-08 ;  /* 0x00000001ff607431 */ /* 0x000fe200000001ff */
[----:B------:R-:W-:Y:S05]  /*0130*/  BRA `(.L_x_0) ;  /* 0x00000000000c7947 */ /* 0x000fea0003800000 */
.L_x_1:
[----:B------:R-:W1:Y:S01]  /*0140*/  LDCU UR6, c[0x0][0x880] ;  /* 0x00011000ff0677ac */ /* 0x000e620008000800 */
[----:B------:R-:W-:Y:S01]  /*0150*/  HFMA2 R96, -RZ, RZ, 0, 5.9604644775390625e-08 ;  /* 0x00000001ff607431 */ /* 0x000fe200000001ff */
[----:B-1----:R-:W-:-:S07]  /*0160*/  MOV R49, UR6 ;  /* 0x0000000600317c02 */ /* 0x002fce0008000f00 */
.L_x_0:
[----:B------:R-:W2:Y:S02]  /*0170*/  LDCU.64 UR6, c[0x0][0x8b0] ;  /* 0x00011600ff0677ac */ /* 0x000ea40008000a00 */
[----:B--2---:R-:W-:-:S04]  /*0180*/  UISETP.NE.U32.AND UP0, UPT, UR6, URZ, UPT ;  /* 0x000000ff0600728c */ /* 0x004fc8000bf05070 */
[----:B------:R-:W-:-:S09]  /*0190*/  UISETP.NE.AND.EX UP0, UPT, UR7, URZ, UPT, UP0 ;  /* 0x000000ff0700728c */ /* 0x000fd2000bf05300 */
[----:B------:R-:W-:Y:S05]  /*01a0*/  BRA.U UP0, `(.L_x_2) ;  /* 0x0000000100247547 */ /* 0x000fea000b800000 */
[----:B------:R-:W2:Y:S02]  /*01b0*/  LDCU.64 UR6, c[0x0][0x8a8] ;  /* 0x00011500ff0677ac */ /* 0x000ea40008000a00 */
[----:B--2---:R-:W-:-:S04]  /*01c0*/  UISETP.NE.U32.AND UP0, UPT, UR6, URZ, UPT ;  /* 0x000000ff0600728c */ /* 0x004fc8000bf05070 */
[----:B------:R-:W-:-:S09]  /*01d0*/  UISETP.NE.AND.EX UP0, UPT, UR7, URZ, UPT, UP0 ;  /* 0x000000ff0700728c */ /* 0x000fd2000bf05300 */
[----:B------:R-:W-:Y:S05]  /*01e0*/  BRA.U !UP0, `(.L_x_3) ;  /* 0x00000001080c7547 */ /* 0x000fea000b800000 */
[----:B-1----:R-:W1:Y:S02]  /*01f0*/  LDC.64 R2, c[0x0][0x8a8] ;  /* 0x00022a00ff027b82 */ /* 0x002e640000000a00 */
[----:B-1----:R2:W5:Y:S01]  /*0200*/  LDG.E R47, desc[UR46][R2.64] ;  /* 0x0000002e022f7981 */ /* 0x002562000c1e1900 */
[----:B------:R-:W-:Y:S05]  /*0210*/  BRA `(.L_x_2) ;  /* 0x0000000000087947 */ /* 0x000fea0003800000 */
.L_x_3:
[----:B------:R-:W2:Y:S02]  /*0220*/  LDCU UR6, c[0x0][0x8a0] ;  /* 0x00011400ff0677ac */ /* 0x000ea40008000800 */
[----:B--2---:R-:W-:Y:S02]  /*0230*/  MOV R47, UR6 ;  /* 0x00000006002f7c02 */ /* 0x004fe40008000f00 */
.L_x_2:
[----:B------:R-:W-:Y:S01]  /*0240*/  IMAD.U32 R0, RZ, RZ, UR8 ;  /* 0x00000008ff007e24 */ /* 0x000fe2000f8e00ff */
[----:B------:R-:W-:Y:S04]  /*0250*/  BSSY.RECONVERGENT B0, `(.L_x_4) ;  /* 0x000000c000007945 */ /* 0x000fe80003800200 */
[C---:B------:R-:W-:Y:S02]  /*0260*/  ISETP.NE.OR P1, PT, R0.reuse, 0x1, !P5 ;  /* 0x000000010000780c */ /* 0x040fe40006f25670 */
[----:B------:R-:W-:-:S11]  /*0270*/  ISETP.NE.OR P0, PT, R0, 0x3, !P5 ;  /* 0x000000030000780c */ /* 0x000fd60006f05670 */
[----:B------:R-:W-:Y:S05]  /*0280*/  @P1 BRA `(.L_x_5) ;  /* 0x0000000000201947 */ /* 0x000fea0003800000 */
[----:B------:R-:W3:Y:S02]  /*0290*/  LDCU.64 UR6, c[0x0][0x348] ;  /* 0x00006900ff0677ac */ /* 0x000ee40008000a00 */
[----:B---3--:R-:W-:Y:S02]  /*02a0*/  UIADD3 UR10, UP1, UPT, UR6, 0x80, URZ ;  /* 0x00000080060a7890 */ /* 0x008fe4000ff3e0ff */
[----:B------:R-:W-:Y:S02]  /*02b0*/  UIADD3 UR6, UP0, UPT, UR6, 0x180, URZ ;  /* 0x0000018006067890 */ /* 0x000fe4000ff1e0ff */
[----:B------:R-:W-:Y:S02]  /*02c0*/  UIADD3.X UR11, UPT, UPT, URZ, UR7, URZ, UP1, !UPT ;  /* 0x00000007ff0b7290 */ /* 0x000fe40008ffe4ff */
[----:B------:R-:W-:-:S07]  /*02d0*/  UIADD3.X UR7, UPT, UPT, URZ, UR7, URZ, UP0, !UPT ;  /* 0x00000007ff077290 */ /* 0x000fce00087fe4ff */
[----:B------:R3:W-:Y:S02]  /*02e0*/  UTMACCTL.PF [UR10] ;  /* 0x000000000a0079b9 */ /* 0x0007e40008040000 */
[----:B------:R3:W-:Y:S02]  /*02f0*/  UTMACCTL.PF [UR6] ;  /* 0x00000000060079b9 */ /* 0x0007e40008040000 */
[----:B---3--:R-:W-:Y:S01]  /*0300*/  NOP ;  /* 0x0000000000007918 */ /* 0x008fe20000000000 */
.L_x_5:
[----:B------:R-:W-:Y:S05]  /*0310*/  BSYNC.RECONVERGENT B0 ;  /* 0x0000000000007941 */ /* 0x000fea0003800200 */
.L_x_4:
[----:B------:R-:W-:Y:S04]  /*0320*/  BSSY.RECONVERGENT B0, `(.L_x_6) ;  /* 0x000000a000007945 */ /* 0x000fe80003800200 */
        /* <DEDUP_REMOVED lines=9> */
.L_x_7:
[----:B------:R-:W-:Y:S05]  /*03c0*/  BSYNC.RECONVERGENT B0 ;  /* 0x0000000000007941 */ /* 0x000fea0003800200 */
.L_x_6:
[----:B------:R-:W3:Y:S01]  /*03d0*/  LDCU.64 UR6, c[0x0][0x888] ;  /* 0x00011100ff0677ac */ /* 0x000ee20008000a00 */
[----:B------:R-:W-:Y:S02]  /*03e0*/  UISETP.EQ.U32.AND UP1, UPT, UR4, URZ, UPT ;  /* 0x000000ff0400728c */ /* 0x000fe4000bf22070 */
[----:B------:R-:W-:Y:S02]  /*03f0*/  UPLOP3.LUT UP2, UPT, UPT, UPT, UPT, 0x80, 0x8 ;  /* 0x000000000008789c */ /* 0x000fe40003f4f070 */
[----:B---3--:R-:W-:-:S04]  /*0400*/  UISETP.NE.U32.AND UP0, UPT, UR6, URZ, UPT ;  /* 0x000000ff0600728c */ /* 0x008fc8000bf05070 */
[----:B------:R-:W-:-:S04]  /*0410*/  UISETP.NE.AND.EX UP0, UPT, UR7, URZ, UPT, UP0 ;  /* 0x000000ff0700728c */ /* 0x000fc8000bf05300 */
[----:B------:R-:W-:-:S04]  /*0420*/  UISETP.EQ.OR.EX UP3, UPT, UR5, URZ, !UP0, UP1 ;  /* 0x000000ff0500728c */ /* 0x000fc8000c762710 */
[----:B------:R-:W-:-:S05]  /*0430*/  UP2UR UR50, UPR, URZ, 0x8 ;  /* 0x00000008ff327883 */ /* 0x000fca0008000000 */
[----:B------:R-:W-:Y:S07]  /*0440*/  BRA.U !UP3, `(.L_x_8) ;  /* 0x000000010b207547 */ /* 0x000fee000b800000 */
[----:B------:R-:W-:Y:S01]  /*0450*/  UISETP.NE.U32.AND UP2, UPT, UR4, URZ, UPT ;  /* 0x000000ff0400728c */ /* 0x000fe2000bf45070 */
[----:B-----5:R-:W-:Y:S01]  /*0460*/  FSETP.NEU.AND P0, PT, R49, RZ, PT ;  /* 0x000000ff3100720b */ /* 0x020fe20003f0d000 */
[----:B------:R-:W-:Y:S02]  /*0470*/  USEL UR4, URZ, 0xffffffff, UP0 ;  /* 0xffffffffff047887 */ /* 0x000fe40008000000 */
[----:B------:R-:W-:-:S10]  /*0480*/  UISETP.NE.AND.EX UP2, UPT, UR5, URZ, UPT, UP2 ;  /* 0x000000ff0500728c */ /* 0x000fd4000bf45320 */
[----:B------:R-:W-:Y:S01]  /*0490*/  VOTEU.ANY UP1, P0 ;  /* 0x0000000000ff7886 */ /* 0x000fe20000020100 */
[----:B------:R-:W-:-:S04]  /*04a0*/  @!UP2 USEL UR4, URZ, 0xffffffff, UP1 ;  /* 0xffffffffff04a887 */ /* 0x000fc80008800000 */
[----:B------:R-:W-:-:S04]  /*04b0*/  ULOP3.LUT UR4, UR4, 0x1, URZ, 0xc0, !UPT ;  /* 0x0000000104047892 */ /* 0x000fc8000f8ec0ff */
[----:B------:R-:W-:-:S11]  /*04c0*/  UISETP.NE.U32.AND UP2, UPT, UR4, 0x1, UPT ;  /* 0x000000010400788c */ /* 0x000fd6000bf45070 */
.L_x_8:
[----:B-12---:R-:W1:Y:S01]  /*04d0*/  SHFL.IDX PT, R2, R101, RZ, 0x1f ;  /* 0x00001fff65027589 */ /* 0x006e6200000e0000 */
[----:B------:R-:W-:-:S04]  /*04e0*/  UISETP.NE.AND UP1, UPT, UR8, 0x2, UPT ;  /* 0x000000020800788c */ /* 0x000fc8000bf25270 */
[----:B------:R-:W-:Y:S01]  /*04f0*/  USEL UR6, URZ, 0x1, UP1 ;  /* 0x00000001ff067887 */ /* 0x000fe20008800000 */
[----:B-1----:R-:W-:-:S13]  /*0500*/  ISETP.NE.AND P0, PT, R2, RZ, PT ;  /* 0x000000ff0200720c */ /* 0x002fda0003f05270 */
[----:B------:R-:W-:Y:S05]  /*0510*/  @P0 BRA `(.L_x_9) ;  /* 0x0000000000840947 */ /* 0x000fea0003800000 */
[----:B------:R-:W-:Y:S01]  /*0520*/  ELECT P0, URZ, PT ;  /* 0x0000000000ff782f */ /* 0x000fe20003800000 */
[----:B------:R-:W-:-:S12]  /*0530*/  BSSY.RECONVERGENT B0, `(.L_x_9) ;  /* 0x000001f000007945 */ /* 0x000fd80003800200 */
[----:B------:R-:W-:Y:S05]  /*0540*/  @!P0 BRA `(.L_x_10) ;  /* 0x0000000000748947 */ /* 0x000fea0003800000 */
[----:B------:R-:W1:Y:S01]  /*0550*/  S2UR UR5, SR_CgaCtaId ;  /* 0x00000000000579c3 */ /* 0x000e620000008800 */
[----:B------:R-:W-:Y:S01]  /*0560*/  UMOV UR7, 0x400 ;  /* 0x0000040000077882 */ /* 0x000fe20000000000 */
[----:B------:R-:W-:Y:S02]  /*0570*/  UMOV UR4, 0x1 ;  /* 0x0000000100047882 */ /* 0x000fe40000000000 */
[----:B------:R-:W-:-:S04]  /*0580*/  UIADD3 UR10, UPT, UPT, -UR4, 0x100000, URZ ;  /* 0x00100000040a7890 */ /* 0x000fc8000fffe1ff */
[----:B------:R-:W-:Y:S02]  /*0590*/  USHF.L.U32 UR11, UR10, 0xb, URZ ;  /* 0x0000000b0a0b7899 */ /* 0x000fe400080006ff */
[----:B------:R-:W-:Y:S02]  /*05a0*/  USHF.L.U32 UR10, UR10, 0x1, URZ ;  /* 0x000000010a0a7899 */ /* 0x000fe400080006ff */
[----:B-1----:R-:W-:Y:S01]  /*05b0*/  ULEA UR5, UR5, UR7, 0x18 ;  /* 0x0000000705057291 */ /* 0x002fe2000f8ec0ff */
[----:B------:R-:W1:Y:S11]  /*05c0*/  FENCE.VIEW.ASYNC.S ;  /* 0x00000000000073c6 */ /* 0x000e760000000000 */
[----:B-1----:R1:W2:Y:S01]  /*05d0*/  SYNCS.EXCH.64 URZ, [UR5], UR10 ;  /* 0x0000000a05ff75b2 */ /* 0x0022a20008000100 */
[----:B------:R1:W3:Y:S01]  /*05e0*/  SYNCS.EXCH.64 URZ, [UR5+0x50], UR10 ;  /* 0x0000500a05ff75b2 */ /* 0x0002e20008000100 */
[----:B------:R1:W4:Y:S01]  /*05f0*/  SYNCS.EXCH.64 URZ, [UR5+0x8], UR10 ;  /* 0x0000080a05ff75b2 */ /* 0x0003220008000100 */
[----:B------:R1:W1:Y:S01]  /*0600*/  SYNCS.EXCH.64 URZ, [UR5+0x58], UR10 ;  /* 0x0000580a05ff75b2 */ /* 0x0002620008000100 */
        /* <DEDUP_REMOVED lines=16> */
[----:B------:R-:W-:Y:S01]  /*0710*/  NOP ;  /* 0x0000000000007918 */ /* 0x000fe20000000000 */
.L_x_10:
[----:B-1----:R-:W-:Y:S05]  /*0720*/  BSYNC.RECONVERGENT B0 ;  /* 0x0000000000007941 */ /* 0x002fea0003800200 */
.L_x_9:
[----:B------:R-:W1:Y:S01]  /*0730*/  SHFL.IDX PT, R2, R101, RZ, 0x1f ;  /* 0x00001fff65027589 */ /* 0x000e6200000e0000 */
[----:B------:R-:W-:Y:S01]  /*0740*/  NOP ;  /* 0x0000000000007918 */ /* 0x000fe20000000000 */
[----:B-1----:R-:W-:-:S13]  /*0750*/  ISETP.NE.AND P0, PT, R2, 0x1, PT ;  /* 0x000000010200780c */ /* 0x002fda0003f05270 */
[----:B------:R-:W-:Y:S05]  /*0760*/  @P0 BRA `(.L_x_11) ;  /* 0x0000000000580947 */ /* 0x000fea0003800000 */
[----:B------:R-:W1:Y:S01]  /*0770*/  S2UR UR7, SR_CgaCtaId ;  /* 0x00000000000779c3 */ /* 0x000e620000008800 */
[----:B------:R-:W-:Y:S01]  /*0780*/  UMOV UR9, 0x400 ;  /* 0x0000040000097882 */ /* 0x000fe20000000000 */
[----:B------:R-:W-:Y:S01]  /*0790*/  UMOV UR5, 0x20 ;  /* 0x0000002000057882 */ /* 0x000fe20000000000 */
[----:B------:R-:W-:Y:S01]  /*07a0*/  UMOV UR4, 0x80 ;  /* 0x0000008000047882 */ /* 0x000fe20000000000 */
[----:B------:R-:W-:-:S04]  /*07b0*/  UIADD3 UR10, UPT, UPT, -UR5, 0x100000, URZ ;  /* 0x00100000050a7890 */ /* 0x000fc8000fffe1ff */
[----:B------:R-:W-:Y:S02]  /*07c0*/  USHF.L.U32 UR11, UR10, 0xb, URZ ;  /* 0x0000000b0a0b7899 */ /* 0x000fe400080006ff */
[----:B------:R-:W-:Y:S02]  /*07d0*/  USHF.L.U32 UR10, UR10, 0x1, URZ ;  /* 0x000000010a0a7899 */ /* 0x000fe400080006ff */
[----:B------:R-:W-:-:S04]  /*07e0*/  UIADD3 UR4, UPT, UPT, -UR4, 0x100000, URZ ;  /* 0x0010000004047890 */ /* 0x000fc8000fffe1ff */
[----:B------:R-:W-:Y:S02]  /*07f0*/  USHF.L.U32 UR5, UR4, 0xb, URZ ;  /* 0x0000000b04057899 */ /* 0x000fe400080006ff */
[----:B------:R-:W-:Y:S01]  /*0800*/  USHF.L.U32 UR4, UR4, 0x1, URZ ;  /* 0x0000000104047899 */ /* 0x000fe200080006ff */
[----:B------:R-:W-:Y:S01]  /*0810*/  ELECT P0, URZ, PT ;  /* 0x0000000000ff782f */ /* 0x000fe20003800000 */
[----:B-1----:R-:W-:Y:S01]  /*0820*/  ULEA UR7, UR7, UR9, 0x18 ;  /* 0x0000000907077291 */ /* 0x002fe2000f8ec0ff */
[----:B------:R-:W1:Y:S11]  /*0830*/  FENCE.VIEW.ASYNC.S ;  /* 0x00000000000073c6 */ /* 0x000e760000000000 */
[----:B-1----:R1:W1:Y:S01]  /*0840*/  SYNCS.EXCH.64 URZ, [UR7+0xa0], UR10 ;  /* 0x0000a00a07ff75b2 */ /* 0x0022620008000100 */
        /* <DEDUP_REMOVED lines=8> */
.L_x_11:
[----:B------:R-:W2:Y:S01]  /*08d0*/  SHFL.IDX PT, R2, R101, RZ, 0x1f ;  /* 0x00001fff65027589 */ /* 0x000ea200000e0000 */
[----:B------:R-:W-:Y:S01]  /*08e0*/  NOP ;  /* 0x0000000000007918 */ /* 0x000fe20000000000 */
[----:B--2---:R-:W-:-:S13]  /*08f0*/  ISETP.NE.AND P0, PT, R2, 0x3, PT ;  /* 0x000000030200780c */ /* 0x004fda0003f05270 */
[----:B------:R-:W-:Y:S05]  /*0900*/  @P0 BRA `(.L_x_12) ;  /* 0x0000000000300947 */ /* 0x000fea0003800000 */
[----:B-1----:R-:W1:Y:S01]  /*0910*/  S2UR UR5, SR_CgaCtaId ;  /* 0x00000000000579c3 */ /* 0x002e620000008800 */
[----:B------:R-:W-:Y:S01]  /*0920*/  UMOV UR7, 0x400 ;  /* 0x0000040000077882 */ /* 0x000fe20000000000 */
[----:B------:R-:W-:Y:S01]  /*0930*/  UMOV UR4, 0x20 ;  /* 0x0000002000047882 */ /* 0x000fe20000000000 */
[----:B------:R-:W-:Y:S01]  /*0940*/  ELECT P0, URZ, PT ;  /* 0x0000000000ff782f */ /* 0x000fe20003800000 */
[----:B------:R-:W-:-:S04]  /*0950*/  UIADD3 UR10, UPT, UPT, -UR4, 0x100000, URZ ;  /* 0x00100000040a7890 */ /* 0x000fc8000fffe1ff */
[----:B------:R-:W-:Y:S02]  /*0960*/  USHF.L.U32 UR11, UR10, 0xb, URZ ;  /* 0x0000000b0a0b7899 */ /* 0x000fe400080006ff */
[----:B------:R-:W-:Y:S02]  /*0970*/  USHF.L.U32 UR10, UR10, 0x1, URZ ;  /* 0x000000010a0a7899 */ /* 0x000fe400080006ff */
[----:B-1----:R-:W-:Y:S01]  /*0980*/  ULEA UR5, UR5, UR7, 0x18 ;  /* 0x0000000705057291 */ /* 0x002fe2000f8ec0ff */
[----:B------:R-:W1:Y:S11]  /*0990*/  FENCE.VIEW.ASYNC.S ;  /* 0x00000000000073c6 */ /* 0x000e760000000000 */
[----:B-1----:R2:W1:Y:S01]  /*09a0*/  SYNCS.EXCH.64 URZ, [UR5+0xe0], UR10 ;  /* 0x0000e00a05ff75b2 */ /* 0x0024620008000100 */
[----:B------:R2:W1:Y:S02]  /*09b0*/  SYNCS.EXCH.64 URZ, [UR5+0xe8], UR10 ;  /* 0x0000e80a05ff75b2 */ /* 0x0004640008000100 */
[----:B--2---:R-:W-:Y:S01]  /*09c0*/  NOP ;  /* 0x0000000000007918 */ /* 0x004fe20000000000 */
.L_x_12:
[----:B------:R-:W2:Y:S01]  /*09d0*/  SHFL.IDX PT, R2, R101, RZ, 0x1f ;  /* 0x00001fff65027589 */ /* 0x000ea200000e0000 */
[----:B------:R-:W-:Y:S01]  /*09e0*/  NOP ;  /* 0x0000000000007918 */ /* 0x000fe20000000000 */
[----:B--2---:R-:W-:-:S13]  /*09f0*/  ISETP.NE.AND P0, PT, R2, 0x4, PT ;  /* 0x000000040200780c */ /* 0x004fda0003f05270 */
[----:B------:R-:W-:Y:S05]  /*0a00*/  @P0 BRA `(.L_x_13) ;  /* 0x00000000004c0947 */ /* 0x000fea0003800000 */
[----:B-1----:R-:W1:Y:S01]  /*0a10*/  S2UR UR5, SR_CgaCtaId ;  /* 0x00000000000579c3 */ /* 0x002e620000008800 */
[----:B------:R-:W-:Y:S01]  /*0a20*/  UMOV UR9, 0x100 ;  /* 0x0000010000097882 */ /* 0x000fe20000000000 */
[----:B------:R-:W-:Y:S01]  /*0a30*/  UMOV UR7, 0x400 ;  /* 0x0000040000077882 */ /* 0x000fe20000000000 */
[----:B------:R-:W-:Y:S01]  /*0a40*/  USEL UR9, UR9, 0xe0, UP2 ;  /* 0x000000e009097887 */ /* 0x000fe20009000000 */
[----:B------:R-:W-:Y:S01]  /*0a50*/  UMOV UR4, 0x1 ;  /* 0x0000000100047882 */ /* 0x000fe20000000000 */
[----:B------:R-:W-:Y:S01]  /*0a60*/  ELECT P0, URZ, PT ;  /* 0x0000000000ff782f */ /* 0x000fe20003800000 */
[----:B------:R-:W-:-:S04]  /*0a70*/  UIADD3 UR10, UPT, UPT, -UR4, 0x100000, URZ ;  /* 0x00100000040a7890 */ /* 0x000fc8000fffe1ff */
[----:B------:R-:W-:Y:S02]  /*0a80*/  USHF.L.U32 UR11, UR10, 0xb, URZ ;  /* 0x0000000b0a0b7899 */ /* 0x000fe400080006ff */
[----:B------:R-:W-:Y:S02]  /*0a90*/  USHF.L.U32 UR10, UR10, 0x1, URZ ;  /* 0x000000010a0a7899 */ /* 0x000fe400080006ff */
[----:B------:R-:W-:-:S04]  /*0aa0*/  UIADD3 UR12, UPT, UPT, -UR9, 0x100000, URZ ;  /* 0x00100000090c7890 */ /* 0x000fc8000fffe1ff */
[----:B------:R-:W-:Y:S02]  /*0ab0*/  USHF.L.U32 UR13, UR12, 0xb, URZ ;  /* 0x0000000b0c0d7899 */ /* 0x000fe400080006ff */
[----:B------:R-:W-:Y:S02]  /*0ac0*/  USHF.L.U32 UR12, UR12, 0x1, URZ ;  /* 0x000000010c0c7899 */ /* 0x000fe400080006ff */
[----:B-1----:R-:W-:Y:S01]  /*0ad0*/  ULEA UR5, UR5, UR7, 0x18 ;  /* 0x0000000705057291 */ /* 0x002fe2000f8ec0ff */
[----:B------:R-:W1:Y:S11]  /*0ae0*/  FENCE.VIEW.ASYNC.S ;  /* 0x00000000000073c6 */ /* 0x000e760000000000 */
[----:B-1----:R2:W1:Y:S01]  /*0af0*/  SYNCS.EXCH.64 URZ, [UR5+0xf0], UR10 ;  /* 0x0000f00a05ff75b2 */ /* 0x0024620008000100 */
[----:B------:R2:W1:Y:S01]  /*0b00*/  SYNCS.EXCH.64 URZ, [UR5+0x100], UR12 ;  /* 0x0001000c05ff75b2 */ /* 0x0004620008000100 */
[----:B------:R2:W1:Y:S01]  /*0b10*/  SYNCS.EXCH.64 URZ, [UR5+0xf8], UR10 ;  /* 0x0000f80a05ff75b2 */ /* 0x0004620008000100 */
[----:B------:R2:W1:Y:S02]  /*0b20*/  SYNCS.EXCH.64 URZ, [UR5+0x108], UR12 ;  /* 0x0001080c05ff75b2 */ /* 0x0004640008000100 */
[----:B--2---:R-:W-:Y:S01]  /*0b30*/  NOP ;  /* 0x0000000000007918 */ /* 0x004fe20000000000 */
.L_x_13:
[----:B------:R-:W2:Y:S01]  /*0b40*/  SHFL.IDX PT, R2, R101, RZ, 0x1f ;  /* 0x00001fff65027589 */ /* 0x000ea200000e0000 */
[----:B------:R-:W-:Y:S01]  /*0b50*/  NOP ;  /* 0x0000000000007918 */ /* 0x000fe20000000000 */
[----:B--2---:R-:W-:-:S13]  /*0b60*/  ISETP.NE.AND P0, PT, R2, 0x5, PT ;  /* 0x000000050200780c */ /* 0x004fda0003f05270 */
[----:B------:R-:W-:Y:S05]  /*0b70*/  @P0 BRA `(.L_x_14) ;  /* 0x0000000000580947 */ /* 0x000fea0003800000 */
[----:B-1----:R-:W1:Y:S01]  /*0b80*/  S2UR UR7, SR_CgaCtaId ;  /* 0x00000000000779c3 */ /* 0x002e620000008800 */
        /* <DEDUP_REMOVED lines=19> */
[----:B------:R2:W1:Y:S02]  /*0cc0*/  SYNCS.EXCH.64 URZ, [UR7+0x148], UR4 ;  /* 0x0001480407ff75b2 */ /* 0x0004640008000100 */
[----:B--2---:R-:W-:Y:S01]  /*0cd0*/  NOP ;  /* 0x0000000000007918 */ /* 0x004fe20000000000 */
.L_x_14:
        /* <DEDUP_REMOVED lines=18> */
.L_x_15:
[----:B-1----:R-:W1:Y:S01]  /*0e00*/  S2UR UR5, SR_CTAID.X ;  /* 0x00000000000579c3 */ /* 0x002e620000002500 */
[----:B------:R-:W-:-:S05]  /*0e10*/  CS2R.32 R95, SR_CgaSize ;  /* 0x00000000005f7805 */ /* 0x000fca0000008a00 */
[----:B------:R-:W-:-:S05]  /*0e20*/  IMAD R95, R95, -0xa0, RZ ;  /* 0xffffff605f5f7824 */ /* 0x000fca00078e02ff */
[----:B------:R-:W-:-:S14]  /*0e30*/  R2UR UR9, R95 ;  /* 0x000000005f0972ca */ /* 0x000fdc00000e0000 */
[----:B------:R-:W2:Y:S01]  /*0e40*/  LDCU UR9, c[0x0][UR9+0x2b0] ;  /* 0x00005600090977ac */ /* 0x000ea20008000800 */
[----:B------:R-:W-:Y:S01]  /*0e50*/  NOP ;  /* 0x0000000000007918 */ /* 0x000fe20000000000 */
[----:B------:R-:W-:-:S05]  /*0e60*/  CS2R.32 R95, SR_CgaSize ;  /* 0x00000000005f7805 */ /* 0x000fca0000008a00 */
[----:B------:R-:W-:-:S05]  /*0e70*/  IMAD R95, R95, -0xa0, RZ ;  /* 0xffffff605f5f7824 */ /* 0x000fca00078e02ff */
[----:B------:R-:W-:-:S14]  /*0e80*/  R2UR UR7, R95 ;  /* 0x000000005f0772ca */ /* 0x000fdc00000e0000 */
[----:B------:R-:W3:Y:S01]  /*0e90*/  LDCU UR7, c[0x0][UR7+0x2b4] ;  /* 0x00005680070777ac */ /* 0x000ee20008000800 */
[----:B------:R-:W4:Y:S08]  /*0ea0*/  S2UR UR4, SR_CTAID.Y ;  /* 0x00000000000479c3 */ /* 0x000f300000002600 */
[----:B------:R-:W3:Y:S01]  /*0eb0*/  LDC R10, c[0x0][0xb24] ;  /* 0x0002c900ff0a7b82 */ /* 0x000ee20000000800 */
[----:B-1----:R-:W-:-:S02]  /*0ec0*/  I2FP.F32.U32 R95, UR5 ;  /* 0x00000005005f7c45 */ /* 0x002fc40008201000 */
[----:B------:R-:W-:-:S05]  /*0ed0*/  CS2R.32 R3, SR_CgaSize ;  /* 0x0000000000037805 */ /* 0x000fca0000008a00 */
[----:B------:R-:W-:-:S06]  /*0ee0*/  IMAD R3, R3, -0xa0, RZ ;  /* 0xffffff6003037824 */ /* 0x000fcc00078e02ff */
[----:B------:R-:W1:Y:S01]  /*0ef0*/  LDC R3, c[0x0][R3+0x2a0] ;  /* 0x0000a80003037b82 */ /* 0x000e620000000800 */
[----:B------:R-:W-:Y:S01]  /*0f00*/  MOV R15, UR5 ;  /* 0x00000005000f7c02 */ /* 0x000fe20008000f00 */
[----:B--2---:R-:W-:Y:S01]  /*0f10*/  FMUL R95, R95, UR9 ;  /* 0x000000095f5f7c20 */ /* 0x004fe20008400000 */
[----:B----4-:R-:W-:Y:S02]  /*0f20*/  I2FP.F32.U32 R94, UR4 ;  /* 0x00000004005e7c45 */ /* 0x010fe40008201000 */
[----:B------:R-:W-:-:S05]  /*0f30*/  CS2R.32 R2, SR_CgaSize ;  /* 0x0000000000027805 */ /* 0x000fca0000008a00 */
[----:B------:R-:W-:-:S06]  /*0f40*/  IMAD R2, R2, -0xa0, RZ ;  /* 0xffffff6002027824 */ /* 0x000fcc00078e02ff */
[----:B------:R-:W2:Y:S01]  /*0f50*/  LDC R2, c[0x0][R2+0x2a4] ;  /* 0x0000a90002027b82 */ /* 0x000ea20000000800 */
[----:B------:R-:W-:Y:S01]  /*0f60*/  MOV R14, UR4 ;  /* 0x00000004000e7c02 */ /* 0x000fe20008000f00 */
[----:B------:R-:W4:Y:S01]  /*0f70*/  F2I.U32.TRUNC.NTZ R95, R95 ;  /* 0x0000005f005f7305 */ /* 0x000f22000020f000 */
[----:B---3--:R-:W-:-:S05]  /*0f80*/  FMUL R94, R94, UR7 ;  /* 0x000000075e5e7c20 */ /* 0x008fca0008400000 */
[----:B------:R-:W-:Y:S01]  /*0f90*/  BAR.SYNC.DEFER_BLOCKING 0x0 ;  /* 0x0000000000007b1d */ /* 0x000fe20000010000 */
[----:B------:R-:W-:-:S05]  /*0fa0*/  ISETP.GE.AND P0, PT, R10, 0x1, PT ;  /* 0x000000010a00780c */ /* 0x000fca0003f06270 */
[----:B------:R-:W3:Y:S02]  /*0fb0*/  F2I.U32.TRUNC.NTZ R94, R94 ;  /* 0x0000005e005e7305 */ /* 0x000ee4000020f000 */
[----:B------:R-:W2:Y:S01]  /*0fc0*/  S2UR UR36, SR_CTAID.Z ;  /* 0x00000000002479c3 */ /* 0x000ea20000002700 */
[----:B----4-:R-:W-:-:S05]  /*0fd0*/  IADD3 R95, PT, PT, -R95, RZ, RZ ;  /* 0x000000ff5f5f7210 */ /* 0x010fca0007ffe1ff */
[----:B-1----:R-:W-:Y:S01]  /*0fe0*/  IMAD R95, R3, R95, UR5 ;  /* 0x00000005035f7e24 */ /* 0x002fe2000f8e025f */
[----:B---3--:R-:W-:-:S05]  /*0ff0*/  IADD3 R94, PT, PT, -R94, RZ, RZ ;  /* 0x000000ff5e5e7210 */ /* 0x008fca0007ffe1ff */
[----:B--2---:R-:W-:Y:S01]  /*1000*/  IMAD R94, R2, R94, UR4 ;  /* 0x00000004025e7e24 */ /* 0x004fe2000f8e025e */
[----:B------:R-:W-:Y:S06]  /*1010*/  @!P0 BRA `(.L_x_16) ;  /* 0x0000000000b88947 */ /* 0x000fec0003800000 */
[----:B------:R-:W1:Y:S01]  /*1020*/  LDC.64 R4, c[0x0][0xb18] ;  /* 0x0002c600ff047b82 */ /* 0x000e620000000a00 */
[----:B------:R-:W-:-:S07]  /*1030*/  ISETP.NE.AND P0, PT, R10, 0x1, PT ;  /* 0x000000010a00780c */ /* 0x000fce0003f05270 */
[----:B------:R-:W2:Y:S08]  /*1040*/  LDC R9, c[0x0][0xb0c] ;  /* 0x0002c300ff097b82 */ /* 0x000eb00000000800 */
[----:B------:R-:W3:Y:S08]  /*1050*/  LDC R12, c[0x0][0x370] ;  /* 0x0000dc00ff0c7b82 */ /* 0x000ef00000000800 */
[----:B------:R-:W4:Y:S01]  /*1060*/  LDC R11, c[0x0][0x374] ;  /* 0x0000dd00ff0b7b82 */ /* 0x000f220000000800 */
[----:B-1----:R-:W-:-:S07]  /*1070*/  ISETP.NE.AND P1, PT, R4, 0x1, PT ;  /* 0x000000010400780c */ /* 0x002fce0003f25270 */
[----:B------:R-:W3:Y:S01]  /*1080*/  LDC.64 R6, c[0x0][0xb10] ;  /* 0x0002c400ff067b82 */ /* 0x000ee20000000a00 */
[----:B--2---:R-:W-:-:S07]  /*1090*/  ISETP.NE.AND P2, PT, R9, 0x1, PT ;  /* 0x000000010900780c */ /* 0x004fce0003f45270 */
[----:B------:R-:W1:Y:S08]  /*10a0*/  LDC R8, c[0x0][0xb20] ;  /* 0x0002c800ff087b82 */ /* 0x000e700000000800 */
[----:B------:R-:W2:Y:S01]  /*10b0*/  LDC.64 R2, c[0x0][0xb28] ;  /* 0x0002ca00ff027b82 */ /* 0x000ea20000000a00 */
[----:B----4-:R-:W-:-:S04]  /*10c0*/  IMAD.HI.U32 R13, R11, R5, RZ ;  /* 0x000000050b0d7227 */ /* 0x010fc800078e00ff */
[----:B------:R-:W-:-:S04]  /*10d0*/  IMAD.HI.U32 R5, R14, R5, RZ ;  /* 0x000000050e057227 */ /* 0x000fc800078e00ff */
[----:B---3--:R-:W-:-:S05]  /*10e0*/  IMAD.HI.U32 R16, R12, R6, RZ ;  /* 0x000000060c107227 */ /* 0x008fca00078e00ff */
[-C--:B------:R-:W-:Y:S01]  /*10f0*/  @P2 SHF.R.U32.HI R12, RZ, R7.reuse, R16 ;  /* 0x00000007ff0c2219 */ /* 0x080fe20000011610 */
[----:B------:R-:W-:Y:S01]  /*1100*/  IMAD.HI.U32 R16, R15, R6, RZ ;  /* 0x000000060f107227 */ /* 0x000fe200078e00ff */
[-C--:B-1----:R-:W-:Y:S02]  /*1110*/  @P1 SHF.R.U32.HI R11, RZ, R8.reuse, R13 ;  /* 0x00000008ff0b1219 */ /* 0x082fe4000001160d */
[----:B------:R-:W-:Y:S02]  /*1120*/  SHF.R.U32.HI R5, RZ, R8, R5 ;  /* 0x00000008ff057219 */ /* 0x000fe40000011605 */
[----:B------:R-:W-:Y:S02]  /*1130*/  SHF.R.U32.HI R16, RZ, R7, R16 ;  /* 0x00000007ff107219 */ /* 0x000fe40000011610 */
[----:B------:R-:W-:Y:S01]  /*1140*/  SEL R5, R14, R5, !P1 ;  /* 0x000000050e057207 */ /* 0x000fe20004800000 */
[----:B--2---:R-:W-:Y:S01]  /*1150*/  IMAD.HI.U32 R13, R11, R2, RZ ;  /* 0x000000020b0d7227 */ /* 0x004fe200078e00ff */
[----:B------:R-:W-:-:S03]  /*1160*/  SEL R16, R15, R16, !P2 ;  /* 0x000000100f107207 */ /* 0x000fc60005000000 */
[----:B------:R-:W-:Y:S01]  /*1170*/  IMAD.HI.U32 R6, R12, R2, RZ ;  /* 0x000000020c067227 */ /* 0x000fe200078e00ff */
[----:B------:R-:W-:-:S04]  /*1180*/  @P0 SHF.R.U32.HI R11, RZ, R3, R13 ;  /* 0x00000003ff0b0219 */ /* 0x000fc8000001160d */
[----:B------:R-:W-:Y:S01]  /*1190*/  @P0 SHF.R.U32.HI R12, RZ, R3, R6 ;  /* 0x00000003ff0c0219 */ /* 0x000fe20000011606 */
[----:B------:R-:W-:-:S04]  /*11a0*/  IMAD R11, R11, R10, RZ ;  /* 0x0000000a0b0b7224 */ /* 0x000fc800078e02ff */
[----:B------:R-:W-:Y:S01]  /*11b0*/  IMAD R6, R12, R10, RZ ;  /* 0x0000000a0c067224 */ /* 0x000fe200078e02ff */
[----:B------:R-:W-:-:S04]  /*11c0*/  ISETP.GE.AND P1, PT, R5, R11, PT ;  /* 0x0000000b0500720c */ /* 0x000fc80003f26270 */
[----:B------:R-:W-:Y:S01]  /*11d0*/  ISETP.GE.OR P1, PT, R16, R6, P1 ;  /* 0x000000061000720c */ /* 0x000fe20000f26670 */
[----:B------:R-:W-:-:S05]  /*11e0*/  IMAD.HI.U32 R6, R5, R2, RZ ;  /* 0x0000000205067227 */ /* 0x000fca00078e00ff */
[----:B------:R-:W-:-:S04]  /*11f0*/  SHF.R.U32.HI R6, RZ, R3, R6 ;  /* 0x00000003ff067219 */ /* 0x000fc80000011606 */
[----:B------:R-:W-:-:S03]  /*1200*/  SEL R6, R5, R6, !P0 ;  /* 0x0000000605067207 */ /* 0x000fc60004000000 */
[----:B------:R-:W-:Y:S01]  /*1210*/  @!P1 IMAD.HI.U32 R7, R16, R2, RZ ;  /* 0x0000000210079227 */ /* 0x000fe200078e00ff */
[----:B------:R-:W-:-:S04]  /*1220*/  IADD3 R2, PT, PT, -R6, RZ, RZ ;  /* 0x000000ff06027210 */ /* 0x000fc80007ffe1ff */
[----:B------:R-:W-:Y:S01]  /*1230*/  @!P1 SHF.R.U32.HI R3, RZ, R3, R7 ;  /* 0x00000003ff039219 */ /* 0x000fe20000011607 */
[----:B------:R-:W-:Y:S01]  /*1240*/  IMAD R2, R10, R2, R5 ;  /* 0x000000020a027224 */ /* 0x000fe200078e0205 */
[----:B------:R-:W-:Y:S02]  /*1250*/  IADD3 R7, PT, PT, -R5, RZ, RZ ;  /* 0x000000ff05077210 */ /* 0x000fe40007ffe1ff */
[----:B------:R-:W-:-:S03]  /*1260*/  @!P1 SEL R3, R16, R3, !P0 ;  /* 0x0000000310039207 */ /* 0x000fc60004000000 */
[----:B------:R-:W-:Y:S02]  /*1270*/  IMAD R7, R4, R7, R14 ;  /* 0x0000000704077224 */ /* 0x000fe400078e020e */
[--C-:B------:R-:W-:Y:S02]  /*1280*/  @!P1 IMAD.IADD R6, R6, 0x1, -R3.reuse ;  /* 0x0000000106069824 */ /* 0x100fe400078e0a03 */
[----:B------:R-:W-:Y:S01]  /*1290*/  @!P1 IMAD R3, R2, R12, R3 ;  /* 0x0000000c02039224 */ /* 0x000fe200078e0203 */
[----:B------:R-:W-:Y:S01]  /*12a0*/  IADD3 R2, PT, PT, -R16, RZ, RZ ;  /* 0x000000ff10027210 */ /* 0x000fe20007ffe1ff */
[----:B------:R-:W-:Y:S02]  /*12b0*/  @!P1 IMAD R5, R6, R10, R16 ;  /* 0x0000000a06059224 */ /* 0x000fe400078e0210 */
[----:B------:R-:W-:Y:S02]  /*12c0*/  @!P1 IMAD.MOV.U32 R16, RZ, RZ, R3 ;  /* 0x000000ffff109224 */ /* 0x000fe400078e0003 */
[----:B------:R-:W-:-:S02]  /*12d0*/  IMAD R2, R9, R2, R15 ;  /* 0x0000000209027224 */ /* 0x000fc400078e020f */
[----:B------:R-:W-:Y:S02]  /*12e0*/  IMAD R14, R5, R4, R7 ;  /* 0x00000004050e7224 */ /* 0x000fe400078e0207 */
[----:B------:R-:W-:Y:S02]  /*12f0*/  IMAD R15, R16, R9, R2 ;  /* 0x00000009100f7224 */ /* 0x000fe400078e0202 */
.L_x_16:
[----:B------:R-:W1:Y:S01]  /*1300*/  LDCU UR4, c[0x0][0xb30] ;  /* 0x00016600ff0477ac */ /* 0x000e620008000800 */
[----:B------:R-:W2:Y:S08]  /*1310*/  S2UR UR37, SR_CgaCtaId ;  /* 0x00000000002579c3 */ /* 0x000eb00000008800 */
[----:B------:R-:W3:Y:S01]  /*1320*/  LDC R40, c[0x0][0xb24] ;  /* 0x0002c900ff287b82 */ /* 0x000ee20000000800 */
[----:B-1----:R-:W-:-:S09]  /*1330*/  UISETP.NE.AND UP1, UPT, UR4, 0x1, UPT ;  /* 0x000000010400788c */ /* 0x002fd2000bf25270 */
[----:B--2---:R-:W-:Y:S05]  /*1340*/  BRA.U UP1, `(.L_x_17) ;  /* 0x0000000101407547 */ /* 0x004fea000b800000 */
[----:B------:R-:W1:Y:S08]  /*1350*/  LDC.64 R4, c[0x0][0xb10] ;  /* 0x0002c400ff047b82 */ /* 0x000e700000000a00 */
[----:B------:R-:W2:Y:S08]  /*1360*/  LDC.64 R2, c[0x0][0xb18] ;  /* 0x0002c600ff027b82 */ /* 0x000eb00000000a00 */
[----:B------:R-:W4:Y:S08]  /*1370*/  LDC R6, c[0x0][0xb20] ;  /* 0x0002c800ff067b82 */ /* 0x000f300000000800 */
[----:B------:R-:W3:Y:S01]  /*1380*/  LDC R7, c[0x0][0xb0c] ;  /* 0x0002c300ff077b82 */ /* 0x000ee20000000800 */
[----:B-1----:R-:W-:-:S05]  /*1390*/  IMAD.HI.U32 R4, R15, R4, RZ ;  /* 0x000000040f047227 */ /* 0x002fca00078e00ff */
[----:B------:R-:W-:Y:S01]  /*13a0*/  SHF.R.U32.HI R4, RZ, R5, R4 ;  /* 0x00000005ff047219 */ /* 0x000fe20000011604 */
[----:B--2---:R-:W-:Y:S01]  /*13b0*/  IMAD.HI.U32 R3, R14, R3, RZ ;  /* 0x000000030e037227 */ /* 0x004fe200078e00ff */
[----:B------:R-:W-:-:S04]  /*13c0*/  ISETP.NE.AND P0, PT, R2, 0x1, PT ;  /* 0x000000010200780c */ /* 0x000fc80003f05270 */
[----:B----4-:R-:W-:-:S04]  /*13d0*/  SHF.R.U32.HI R3, RZ, R6, R3 ;  /* 0x00000006ff037219 */ /* 0x010fc80000011603 */
[----:B------:R-:W-:Y:S02]  /*13e0*/  SEL R3, R14, R3, !P0 ;  /* 0x000000030e037207 */ /* 0x000fe40004000000 */
[----:B---3--:R-:W-:-:S04]  /*13f0*/  ISETP.NE.AND P1, PT, R7, 0x1, PT ;  /* 0x000000010700780c */ /* 0x008fc80003f25270 */
[----:B------:R-:W-:-:S05]  /*1400*/  SEL R4, R15, R4, !P1 ;  /* 0x000000040f047207 */ /* 0x000fca0004800000 */
[----:B------:R-:W-:Y:S02]  /*1410*/  IMAD.IADD R5, R3, 0x1, -R4 ;  /* 0x0000000103057824 */ /* 0x000fe400078e0a04 */
[----:B------:R-:W-:Y:S02]  /*1420*/  IMAD.IADD R3, R4, 0x1, -R3 ;  /* 0x0000000104037824 */ /* 0x000fe400078e0a03 */
[----:B------:R-:W-:Y:S02]  /*1430*/  IMAD R15, R5, R7, R15 ;  /* 0x00000007050f7224 */ /* 0x000fe400078e020f */
[----:B------:R-:W-:-:S07]  /*1440*/  IMAD R14, R3, R2, R14 ;  /* 0x00000002030e7224 */ /* 0x000fce00078e020e */
.L_x_17:
[----:B------:R-:W-:Y:S01]  /*1450*/  BAR.SYNC.DEFER_BLOCKING 0x0 ;  /* 0x0000000000007b1d */ /* 0x000fe20000010000 */
[----:B------:R-:W-:Y:S01]  /*1460*/  UISETP.NE.AND UP1, UPT, UR8, 0x2, UPT ;  /* 0x000000020800788c */ /* 0x000fe2000bf25270 */
[----:B------:R-:W-:Y:S02]  /*1470*/  ISETP.NE.OR P5, PT, R0, 0x2, !P5 ;  /* 0x000000020000780c */ /* 0x000fe40006fa5670 */
[----:B------:R-:W-:-:S06]  /*1480*/  LOP3.LUT R2, R108, 0x1f, RZ, 0xc0, !PT ;  /* 0x0000001f6c027812 */ /* 0x000fcc00078ec0ff */
[----:B------:R-:W-:Y:S05]  /*1490*/  BRA.U UP1, `(.L_x_18) ;  /* 0x0000001501647547 */ /* 0x000fea000b800000 */
[----:B------:R-:W1:Y:S01]  /*14a0*/  LDCU UR13, c[0x0][0x38c] ;  /* 0x00007180ff0d77ac */ /* 0x000e620008000800 */
[----:B------:R-:W2:Y:S01]  /*14b0*/  LDC R8, c[0x0][0x370] ;  /* 0x0000dc00ff087b82 */ /* 0x000ea20000000800 */
[----:B------:R-:W-:Y:S01]  /*14c0*/  PLOP3.LUT P1, PT, PT, PT, UP2, 0x80, 0x8 ;  /* 0x000000000008781c */ /* 0x000fe20003f2f028 */
[----:B------:R-:W-:Y:S01]  /*14d0*/  IMAD.MOV.U32 R17, RZ, RZ, 0x1 ;  /* 0x00000001ff117424 */ /* 0x000fe200078e00ff */
[----:B------:R-:W-:Y:S01]  /*14e0*/  ISETP.EQ.OR P4, PT, R2, RZ, P5 ;  /* 0x000000ff0200720c */ /* 0x000fe20002f82670 */
[----:B------:R-:W-:Y:S01]  /*14f0*/  IMAD.MOV.U32 R16, RZ, RZ, RZ ;  /* 0x000000ffff107224 */ /* 0x000fe200078e00ff */
[----:B------:R-:W-:Y:S02]  /*1500*/  PLOP3.LUT P1, PT, P1, PT, PT, 0x8, 0x80 ;  /* 0x000000000080781c */ /* 0x000fe40000f2e170 */
[----:B------:R-:W-:Y:S01]  /*1510*/  CS2R R12, SRZ ;  /* 0x00000000000c7805 */ /* 0x000fe2000001ff00 */
[----:B------:R-:W-:Y:S01]  /*1520*/  IMAD.MOV.U32 R11, RZ, RZ, 0x1 ;  /* 0x00000001ff0b7424 */ /* 0x000fe200078e00ff */
[----:B------:R-:W4:Y:S01]  /*1530*/  LDC R0, c[0x0][0x374] ;  /* 0x0000dd00ff007b82 */ /* 0x000f220000000800 */
[----:B------:R-:W2:Y:S01]  /*1540*/  LDCU.64 UR22, c[0x0][0x348] ;  /* 0x00006900ff1677ac */ /* 0x000ea20008000a00 */
[----:B------:R-:W-:Y:S01]  /*1550*/  UMOV UR6, URZ ;  /* 0x000000ff00067c82 */ /* 0x000fe20008000000 */
[----:B-1----:R-:W-:-:S04]  /*1560*/  UIADD3 UR5, UPT, UPT, UR13, 0x3f, URZ ;  /* 0x0000003f0d057890 */ /* 0x002fc8000fffe0ff */
[----:B------:R-:W-:-:S04]  /*1570*/  USHF.R.S32.HI UR4, URZ, 0x1f, UR5 ;  /* 0x0000001fff047899 */ /* 0x000fc80008011405 */
[----:B------:R-:W-:-:S04]  /*1580*/  ULEA.HI UR4, UR4, UR5, URZ, 0x6 ;  /* 0x0000000504047291 */ /* 0x000fc8000f8f30ff */
[----:B------:R-:W-:Y:S02]  /*1590*/  USHF.R.S32.HI UR15, URZ, 0x6, UR4 ;  /* 0x00000006ff0f7899 */ /* 0x000fe40008011404 */
[----:B------:R-:W-:Y:S02]  /*15a0*/  UIADD3 UR4, UPT, UPT, UR13, -0x1, URZ ;  /* 0xffffffff0d047890 */ /* 0x000fe4000fffe0ff */
[----:B------:R-:W-:Y:S02]  /*15b0*/  UISETP.LT.U32.AND UP0, UPT, UR15, 0xa, UPT ;  /* 0x0000000a0f00788c */ /* 0x000fe4000bf01070 */
[----:B------:R-:W-:Y:S02]  /*15c0*/  UISETP.GE.U32.AND UP1, UPT, UR4, -0x7f, UPT ;  /* 0xffffff810400788c */ /* 0x000fe4000bf26070 */
[----:B------:R-:W-:Y:S02]  /*15d0*/  USEL UR14, UR15, 0xa, UP0 ;  /* 0x0000000a0f0e7887 */ /* 0x000fe40008000000 */
[----:B------:R-:W-:-:S02]  /*15e0*/  UIADD3 UR13, UPT, UPT, UR13, 0x7e, URZ ;  /* 0x0000007e0d0d7890 */ /* 0x000fc4000fffe0ff */
[----:B------:R-:W-:Y:S02]  /*15f0*/  UIADD3 UR5, UPT, UPT, UR14, -0x1, URZ ;  /* 0xffffffff0e057890 */ /* 0x000fe4000fffe0ff */
[----:B------:R-:W-:-:S03]  /*1600*/  UIADD3 UR7, UPT, UPT, UR15, -UR14, URZ ;  /* 0x8000000e0f077290 */ /* 0x000fc6000fffe0ff */
[----:B------:R-:W-:-:S04]  /*1610*/  @UP1 UIADD3 UR5, UPT, UPT, UR14, URZ, URZ ;  /* 0x000000ff0e051290 */ /* 0x000fc8000fffe0ff */
[----:B--2---:R-:W-:-:S12]  /*1620*/  UIADD3 UR5, UPT, UPT, UR5, 0x1, URZ ;  /* 0x0000000105057890 */ /* 0x004fd8000fffe0ff */
.L_x_36:
[----:B------:R-:W-:Y:S01]  /*1630*/  UISETP.NE.AND UP0, UPT, UR37, URZ, UPT ;  /* 0x000000ff2500728c */ /* 0x000fe2000bf05270 */
[----:B------:R-:W1:Y:S08]  /*1640*/  S2UR UR37, SR_CgaCtaId ;  /* 0x00000000002579c3 */ /* 0x000e700000008800 */
[----:B------:R-:W-:Y:S05]  /*1650*/  BRA.U UP0, `(.L_x_19) ;  /* 0x0000000100347547 */ /* 0x000fea000b800000 */
[----:B------:R-:W2:Y:S01]  /*1660*/  S2R R2, SR_CgaCtaId ;  /* 0x0000000000027919 */ /* 0x000ea20000008800 */
[----:B------:R-:W-:-:S04]  /*1670*/  MOV R3, 0x400 ;  /* 0x0000040000037802 */ /* 0x000fc80000000f00 */
[----:B--2---:R-:W-:Y:S02]  /*1680*/  LEA R2, R2, R3, 0x18 ;  /* 0x0000000302027211 */ /* 0x004fe400078ec0ff */
[----:B------:R-:W-:-:S03]  /*1690*/  SHF.L.U32 R3, R11, 0x1f, RZ ;  /* 0x0000001f0b037819 */ /* 0x000fc600000006ff */
[----:B------:R-:W-:-:S04]  /*16a0*/  IMAD R2, R12, 0x8, R2 ;  /* 0x000000080c027824 */ /* 0x000fc800078e0202 */
[----:B------:R-:W2:Y:S02]  /*16b0*/  SYNCS.PHASECHK.TRANS64.TRYWAIT P0, [R2+URZ+0x160], R3 ;  /* 0x00016003020075a7 */ /* 0x000ea400080011ff */
[----:B--2---:R-:W-:Y:S05]  /*16c0*/  @!P0 BRA `(.L_x_20) ;  /* 0x0000007c00508947 */ /* 0x004fea0003800000 */
.L_x_132:
[----:B------:R-:W-:Y:S01]  /*16d0*/  VIADD R12, R12, 0x1 ;  /* 0x000000010c0c7836 */ /* 0x000fe20000000000 */
[----:B------:R2:W-:Y:S04]  /*16e0*/  SYNCS.ARRIVE.TRANS64.A1T0 RZ, [R2+URZ+0x150], RZ ;  /* 0x000150ff02ff79a7 */ /* 0x0005e800081000ff */
[----:B------:R-:W-:-:S04]  /*16f0*/  ISETP.NE.AND P0, PT, R12, 0x2, PT ;  /* 0x000000020c00780c */ /* 0x000fc80003f05270 */
[----:B------:R-:W-:Y:S02]  /*1700*/  SEL R12, R12, RZ, P0 ;  /* 0x000000ff0c0c7207 */ /* 0x000fe40000000000 */
[----:B--2---:R-:W-:-:S04]  /*1710*/  SEL R2, RZ, 0x1, P0 ;  /* 0x00000001ff027807 */ /* 0x004fc80000000000 */
[----:B------:R-:W-:-:S07]  /*1720*/  LOP3.LUT R11, R11, R2, RZ, 0x3c, !PT ;  /* 0x000000020b0b7212 */ /* 0x000fce00078e3cff */
.L_x_19:
[----:B------:R-:W-:Y:S01]  /*1730*/  UMOV UR4, 0x400 ;  /* 0x0000040000047882 */ /* 0x000fe20000000000 */
[----:B------:R-:W-:Y:S01]  /*1740*/  SHF.L.U32 R2, R17, 0x1f, RZ ;  /* 0x0000001f11027819 */ /* 0x000fe200000006ff */
[----:B-1----:R-:W-:Y:S01]  /*1750*/  ULEA UR4, UR37, UR4, 0x18 ;  /* 0x0000000425047291 */ /* 0x002fe2000f8ec0ff */
[----:B------:R-:W-:Y:S01]  /*1760*/  R2UR UR34, R15 ;  /* 0x000000000f2272ca */ /* 0x000fe200000e0000 */
[----:B------:R-:W-:Y:S01]  /*1770*/  UISETP.GE.U32.AND UP0, UPT, UR13, 0x7f, UPT ;  /* 0x0000007f0d00788c */ /* 0x000fe2000bf06070 */
[----:B------:R-:W-:Y:S01]  /*1780*/  R2UR UR18, R14 ;  /* 0x000000000e1272ca */ /* 0x000fe200000e0000 */
[----:B------:R-:W-:Y:S01]  /*1790*/  ULEA UR8, UR6, UR4, 0x3 ;  /* 0x0000000406087291 */ /* 0x000fe2000f8e18ff */
[----:B------:R-:W-:-:S08]  /*17a0*/  UMOV UR21, URZ ;  /* 0x000000ff00157c82 */ /* 0x000fd00008000000 */
[----:B------:R1:W2:Y:S01]  /*17b0*/  SYNCS.PHASECHK.TRANS64.TRYWAIT P0, [UR8+0x50], R2 ;  /* 0x00005002ff0075a7 */ /* 0x0002a20008001108 */
[----:B------:R-:W-:Y:S02]  /*17c0*/  USHF.L.U32 UR34, UR34, 0x6, URZ ;  /* 0x0000000622227899 */ /* 0x000fe400080006ff */
[----:B------:R-:W-:Y:S01]  /*17d0*/  USHF.L.U32 UR18, UR18, 0x8, URZ ;  /* 0x0000000812127899 */ /* 0x000fe200080006ff */
[----:B------:R-:W-:Y:S11]  /*17e0*/  BRA.U !UP0, `(.L_x_21) ;  /* 0x0000000108c07547 */ /* 0x000ff6000b800000 */
[----:B------:R-:W-:Y:S01]  /*17f0*/  UIADD3 UR10, UPT, UPT, UR18, 0x80, URZ ;  /* 0x00000080120a7890 */ /* 0x000fe2000fffe0ff */
[----:B------:R-:W-:Y:S01]  /*1800*/  UMOV UR24, URZ ;  /* 0x000000ff00187c82 */ /* 0x000fe20008000000 */
[----:B------:R-:W-:-:S10]  /*1810*/  UMOV UR25, UR6 ;  /* 0x0000000600197c82 */ /* 0x000fd40008000000 */
.L_x_26:
[----:B-1----:R-:W-:Y:S01]  /*1820*/  ULEA UR33, UR25, UR4, 0x3 ;  /* 0x0000000419217291 */ /* 0x002fe2000f8e18ff */
[----:B--2---:R-:W-:Y:S01]  /*1830*/  @!P5 MOV R3, 0x5000 ;  /* 0x000050000003d802 */ /* 0x004fe20000000f00 */
[----:B--2---:R-:W-:Y:S10]  /*1840*/  @P0 BRA `(.L_x_22) ;  /* 0x00000000000c0947 */ /* 0x004ff40003800000 */
[----:B------:R-:W-:-:S04]  /*1850*/  SHF.L.U32 R4, R17, 0x1f, RZ ;  /* 0x0000001f11047819 */ /* 0x000fc800000006ff */
[----:B------:R-:W2:Y:S02]  /*1860*/  SYNCS.PHASECHK.TRANS64.TRYWAIT P0, [UR33+0x50], R4 ;  /* 0x00005004ff0075a7 */ /* 0x000ea40008001121 */
[----:B--2---:R-:W-:Y:S05]  /*1870*/  @!P0 BRA `(.L_x_23) ;  /* 0x0000007800f88947 */ /* 0x004fea0003800000 */
.L_x_22:
[----:B------:R2:W-:Y:S01]  /*1880*/  @!P5 SYNCS.ARRIVE.TRANS64 RZ, [UR33], R3 ;  /* 0x00000003ffffd9a7 */ /* 0x0005e20008000021 */
[----:B------:R-:W-:Y:S04]  /*1890*/  BSSY.RECONVERGENT B0, `(.L_x_24) ;  /* 0x0000003000007945 */ /* 0x000fe80003800200 */
[----:B------:R-:W-:Y:S05]  /*18a0*/  @P4 BRA `(.L_x_25) ;  /* 0x0000000000044947 */ /* 0x000fea0003800000 */
[----:B------:R-:W-:Y:S05]  /*18b0*/  BPT.TRAP 0x1 ;  /* 0x000000040000795c */ /* 0x000fea0000300000 */
.L_x_25:
[----:B------:R-:W-:Y:S05]  /*18c0*/  BSYNC.RECONVERGENT B0 ;  /* 0x0000000000007941 */ /* 0x000fea0003800200 */
.L_x_24:
[----:B------:R-:W-:Y:S02]  /*18d0*/  UIADD3 UR6, UPT, UPT, UR25, 0x1, URZ ;  /* 0x0000000119067890 */ /* 0x000fe4000fffe0ff */
[----:B------:R-:W-:Y:S02]  /*18e0*/  ULEA UR32, UR25, UR4, 0xc ;  /* 0x0000000419207291 */ /* 0x000fe4000f8e60ff */
[----:B------:R-:W-:Y:S02]  /*18f0*/  UISETP.NE.AND UP0, UPT, UR6, 0xa, UPT ;  /* 0x0000000a0600788c */ /* 0x000fe4000bf05270 */
[----:B------:R-:W-:Y:S02]  /*1900*/  UIADD3 UR30, UP1, UPT, UR22, 0x80, URZ ;  /* 0x00000080161e7890 */ /* 0x000fe4000ff3e0ff */
[----:B------:R-:W-:Y:S02]  /*1910*/  USEL UR9, URZ, 0x1, UP0 ;  /* 0x00000001ff097887 */ /* 0x000fe40008000000 */
[----:B------:R-:W-:-:S02]  /*1920*/  USEL UR6, UR6, URZ, UP0 ;  /* 0x000000ff06067287 */ /* 0x000fc40008000000 */
[----:B------:R-:W-:Y:S02]  /*1930*/  UIADD3 UR28, UP0, UPT, UR22, 0x180, URZ ;  /* 0x00000180161c7890 */ /* 0x000fe4000ff1e0ff */
[----:B------:R-:W-:Y:S01]  /*1940*/  ULEA UR8, UR6, UR4, 0x3 ;  /* 0x0000000406087291 */ /* 0x000fe2000f8e18ff */
[----:B------:R-:W-:Y:S01]  /*1950*/  LOP3.LUT R17, R17, UR9, RZ, 0x3c, !PT ;  /* 0x0000000911117c12 */ /* 0x000fe2000f8e3cff */
[----:B------:R-:W-:Y:S02]  /*1960*/  USHF.L.U32 UR35, UR24, 0x6, URZ ;  /* 0x0000000618237899 */ /* 0x000fe400080006ff */
[----:B------:R-:W-:Y:S01]  /*1970*/  UIADD3.X UR31, UPT, UPT, URZ, UR23, URZ, UP1, !UPT ;  /* 0x00000017ff1f7290 */ /* 0x000fe20008ffe4ff */
[----:B-1----:R-:W-:Y:S01]  /*1980*/  SHF.L.U32 R2, R17, 0x1f, RZ ;  /* 0x0000001f11027819 */ /* 0x002fe200000006ff */
[----:B------:R-:W-:Y:S02]  /*1990*/  UIADD3 UR32, UPT, UPT, UR32, 0x6400, URZ ;  /* 0x0000640020207890 */ /* 0x000fe4000fffe0ff */
[----:B------:R-:W-:Y:S01]  /*19a0*/  UIADD3.X UR29, UPT, UPT, URZ, UR23, URZ, UP0, !UPT ;  /* 0x00000017ff1d7290 */ /* 0x000fe200087fe4ff */
[----:B------:R1:W1:Y:S01]  /*19b0*/  SYNCS.PHASECHK.TRANS64.TRYWAIT P0, [UR8+0x50], R2 ;  /* 0x00005002ff0075a7 */ /* 0x0002620008001108 */
[----:B------:R-:W-:Y:S01]  /*19c0*/  ULEA UR8, UR25, UR4, 0xe ;  /* 0x0000000419087291 */ /* 0x000fe2000f8e70ff */
[----:B------:R-:W-:Y:S01]  /*19d0*/  UMOV UR26, 0x0 ;  /* 0x00000000001a7882 */ /* 0x000fe20000000000 */
[----:B------:R-:W-:-:S02]  /*19e0*/  UMOV UR27, 0x10000000 ;  /* 0x10000000001b7882 */ /* 0x000fc40000000000 */
[----:B------:R-:W-:Y:S01]  /*19f0*/  UIADD3 UR16, UPT, UPT, UR8, 0x10400, URZ ;  /* 0x0001040008107890 */ /* 0x000fe2000fffe0ff */
[----:B------:R1:W-:Y:S01]  /*1a00*/  UTMALDG.3D [UR32], [UR30], desc[UR26] ;  /* 0x00001a201e0075b4 */ /* 0x0003e20008011000 */
[----:B------:R-:W-:Y:S01]  /*1a10*/  UIADD3 UR8, UPT, UPT, UR8, 0x12400, URZ ;  /* 0x0001240008087890 */ /* 0x000fe2000fffe0ff */
[----:B------:R-:W-:Y:S01]  /*1a20*/  UMOV UR17, UR33 ;  /* 0x0000002100117c82 */ /* 0x000fe20008000000 */
[----:B------:R-:W-:Y:S01]  /*1a30*/  UMOV UR20, UR36 ;  /* 0x0000002400147c82 */ /* 0x000fe20008000000 */
[----:B------:R-:W-:Y:S01]  /*1a40*/  UMOV UR19, UR35 ;  /* 0x0000002300137c82 */ /* 0x000fe20008000000 */
[----:B------:R-:W-:Y:S01]  /*1a50*/  UMOV UR12, UR36 ;  /* 0x00000024000c7c82 */ /* 0x000fe20008000000 */
[----:B------:R-:W-:Y:S01]  /*1a60*/  UMOV UR9, UR33 ;  /* 0x0000002100097c82 */ /* 0x000fe20008000000 */
[----:B------:R-:W-:Y:S01]  /*1a70*/  UMOV UR11, UR35 ;  /* 0x00000023000b7c82 */ /* 0x000fe20008000000 */
[----:B------:R1:W-:Y:S01]  /*1a80*/  UTMALDG.3D [UR16], [UR28], desc[UR26] ;  /* 0x00001a101c0075b4 */ /* 0x0003e20008011000 */
[----:B------:R-:W-:Y:S01]  /*1a90*/  UIADD3 UR24, UPT, UPT, UR24, 0x1, URZ ;  /* 0x0000000118187890 */ /* 0x000fe2000fffe0ff */
[----:B------:R-:W-:Y:S01]  /*1aa0*/  UMOV UR21, UR5 ;  /* 0x0000000500157c82 */ /* 0x000fe20008000000 */
[----:B------:R-:W-:-:S02]  /*1ab0*/  UMOV UR25, UR6 ;  /* 0x0000000600197c82 */ /* 0x000fc40008000000 */
[----:B------:R-:W-:Y:S01]  /*1ac0*/  UISETP.NE.AND UP0, UPT, UR24, UR5, UPT ;  /* 0x000000051800728c */ /* 0x000fe2000bf05270 */
[----:B------:R1:W-:Y:S08]  /*1ad0*/  UTMALDG.3D [UR8], [UR28], desc[UR26] ;  /* 0x00001a081c0075b4 */ /* 0x0003f00008011000 */
[----:B------:R-:W-:Y:S05]  /*1ae0*/  BRA.U UP0, `(.L_x_26) ;  /* 0xfffffffd004c7547 */ /* 0x000fea000b83ffff */
.L_x_21:
[----:B-1----:R-:W-:Y:S01]  /*1af0*/  ULEA UR8, UR6, UR4, 0x3 ;  /* 0x0000000406087291 */ /* 0x002fe2000f8e18ff */
[----:B------:R-:W-:Y:S01]  /*1b00*/  SHF.L.U32 R2, R17, 0x1f, RZ ;  /* 0x0000001f11027819 */ /* 0x000fe200000006ff */
[----:B------:R-:W-:Y:S01]  /*1b10*/  @!P1 SYNCS.ARRIVE.TRANS64.A1T0 RZ, [UR4+0xe8], RZ ;  /* 0x0000e8ffffff99a7 */ /* 0x000fe20008100004 */
[----:B------:R-:W-:-:S06]  /*1b20*/  UISETP.GT.AND UP0, UPT, UR15, UR14, UPT ;  /* 0x0000000e0f00728c */ /* 0x000fcc000bf04270 */
[----:B--2---:R1:W2:Y:S03]  /*1b30*/  SYNCS.PHASECHK.TRANS64.TRYWAIT P0, [UR8+0x50], R2 ;  /* 0x00005002ff0075a7 */ /* 0x0042a60008001108 */
[----:B------:R-:W-:Y:S05]  /*1b40*/  BRA.U !UP0, `(.L_x_27) ;  /* 0x0000000108c47547 */ /* 0x000fea000b800000 */
[----:B------:R-:W-:Y:S02]  /*1b50*/  UIADD3 UR29, UPT, UPT, UR7, UR21, URZ ;  /* 0x00000015071d7290 */ /* 0x000fe4000fffe0ff */
[----:B------:R-:W-:Y:S01]  /*1b60*/  UIADD3 UR10, UPT, UPT, UR18, 0x80, URZ ;  /* 0x00000080120a7890 */ /* 0x000fe2000fffe0ff */
[----:B------:R-:W-:-:S11]  /*1b70*/  UMOV UR35, UR6 ;  /* 0x0000000600237c82 */ /* 0x000fd60008000000 */
.L_x_32:
[----:B-1----:R-:W-:Y:S01]  /*1b80*/  ULEA UR25, UR35, UR4, 0x3 ;  /* 0x0000000423197291 */ /* 0x002fe2000f8e18ff */
[----:B--2---:R-:W-:Y:S01]  /*1b90*/  @!P5 MOV R3, 0x5000 ;  /* 0x000050000003d802 */ /* 0x004fe20000000f00 */
[----:B--2---:R-:W-:Y:S10]  /*1ba0*/  @P0 BRA `(.L_x_28) ;  /* 0x00000000000c0947 */ /* 0x004ff40003800000 */
[----:B------:R-:W-:-:S04]  /*1bb0*/  SHF.L.U32 R4, R17, 0x1f, RZ ;  /* 0x0000001f11047819 */ /* 0x000fc800000006ff */
[----:B------:R-:W2:Y:S02]  /*1bc0*/  SYNCS.PHASECHK.TRANS64.TRYWAIT P0, [UR25+0x50], R4 ;  /* 0x00005004ff0075a7 */ /* 0x000ea40008001119 */
[----:B--2---:R-:W-:Y:S05]  /*1bd0*/  @!P0 BRA `(.L_x_29) ;  /* 0x0000007800388947 */ /* 0x004fea0003800000 */
.L_x_28:
[----:B------:R2:W-:Y:S01]  /*1be0*/  @!P5 SYNCS.ARRIVE.TRANS64 RZ, [UR25], R3 ;  /* 0x00000003ffffd9a7 */ /* 0x0005e20008000019 */
[----:B------:R-:W-:Y:S04]  /*1bf0*/  BSSY.RECONVERGENT B0, `(.L_x_30) ;  /* 0x0000003000007945 */ /* 0x000fe80003800200 */
[----:B------:R-:W-:Y:S05]  /*1c00*/  @P4 BRA `(.L_x_31) ;  /* 0x0000000000044947 */ /* 0x000fea0003800000 */
[----:B------:R-:W-:Y:S05]  /*1c10*/  BPT.TRAP 0x1 ;  /* 0x000000040000795c */ /* 0x000fea0000300000 */
.L_x_31:
[----:B------:R-:W-:Y:S05]  /*1c20*/  BSYNC.RECONVERGENT B0 ;  /* 0x0000000000007941 */ /* 0x000fea0003800200 */
.L_x_30:
        /* <DEDUP_REMOVED lines=10> */
[----:B------:R-:W-:Y:S01]  /*1cd0*/  UIADD3 UR24, UPT, UPT, UR24, 0x6400, URZ ;  /* 0x0000640018187890 */ /* 0x000fe2000fffe0ff */
[----:B-1----:R-:W-:Y:S01]  /*1ce0*/  SHF.L.U32 R2, R17, 0x1f, RZ ;  /* 0x0000001f11027819 */ /* 0x002fe200000006ff */
[----:B------:R-:W-:Y:S02]  /*1cf0*/  UIADD3.X UR39, UPT, UPT, URZ, UR23, URZ, UP1, !UPT ;  /* 0x00000017ff277290 */ /* 0x000fe40008ffe4ff */
[----:B------:R-:W-:Y:S01]  /*1d00*/  UIADD3.X UR33, UPT, UPT, URZ, UR23, URZ, UP0, !UPT ;  /* 0x00000017ff217290 */ /* 0x000fe200087fe4ff */
[----:B------:R1:W1:Y:S01]  /*1d10*/  SYNCS.PHASECHK.TRANS64.TRYWAIT P0, [UR8+0x50], R2 ;  /* 0x00005002ff0075a7 */ /* 0x0002620008001108 */
[----:B------:R-:W-:Y:S01]  /*1d20*/  ULEA UR8, UR35, UR4, 0xe ;  /* 0x0000000423087291 */ /* 0x000fe2000f8e70ff */
[----:B------:R-:W-:Y:S01]  /*1d30*/  UMOV UR30, 0x0 ;  /* 0x00000000001e7882 */ /* 0x000fe20000000000 */
[----:B------:R-:W-:-:S02]  /*1d40*/  UMOV UR31, 0x10000000 ;  /* 0x10000000001f7882 */ /* 0x000fc40000000000 */
[----:B------:R-:W-:Y:S02]  /*1d50*/  UIADD3 UR16, UPT, UPT, UR8, 0x10400, URZ ;  /* 0x0001040008107890 */ /* 0x000fe4000fffe0ff */
[----:B------:R-:W-:Y:S01]  /*1d60*/  UIADD3 UR8, UPT, UPT, UR8, 0x12400, URZ ;  /* 0x0001240008087890 */ /* 0x000fe2000fffe0ff */
[----:B------:R-:W-:Y:S01]  /*1d70*/  UMOV UR26, UR34 ;  /* 0x00000022001a7c82 */ /* 0x000fe20008000000 */
[----:B------:R-:W-:Y:S01]  /*1d80*/  UMOV UR28, UR36 ;  /* 0x00000024001c7c82 */ /* 0x000fe20008000000 */
[----:B------:R-:W-:Y:S01]  /*1d90*/  UMOV UR17, UR25 ;  /* 0x0000001900117c82 */ /* 0x000fe20008000000 */
[----:B------:R-:W-:Y:S01]  /*1da0*/  UMOV UR20, UR36 ;  /* 0x0000002400147c82 */ /* 0x000fe20008000000 */
[----:B------:R-:W-:Y:S01]  /*1db0*/  UMOV UR19, UR27 ;  /* 0x0000001b00137c82 */ /* 0x000fe20008000000 */
[----:B------:R-:W-:Y:S01]  /*1dc0*/  UMOV UR12, UR36 ;  /* 0x00000024000c7c82 */ /* 0x000fe20008000000 */
[----:B------:R-:W-:Y:S01]  /*1dd0*/  UMOV UR9, UR25 ;  /* 0x0000001900097c82 */ /* 0x000fe20008000000 */
[----:B------:R1:W-:Y:S01]  /*1de0*/  UTMALDG.3D [UR24], [UR38], desc[UR30] ;  /* 0x00001e18260075b4 */ /* 0x0003e20008011000 */
[----:B------:R-:W-:Y:S01]  /*1df0*/  UMOV UR11, UR27 ;  /* 0x0000001b000b7c82 */ /* 0x000fe20008000000 */
[----:B------:R-:W-:Y:S01]  /*1e00*/  UIADD3 UR21, UPT, UPT, UR21, 0x1, URZ ;  /* 0x0000000115157890 */ /* 0x000fe2000fffe0ff */
[----:B------:R-:W-:-:S03]  /*1e10*/  UMOV UR35, UR6 ;  /* 0x0000000600237c82 */ /* 0x000fc60008000000 */
[----:B------:R-:W-:Y:S01]  /*1e20*/  UISETP.NE.AND UP0, UPT, UR21, UR29, UPT ;  /* 0x0000001d1500728c */ /* 0x000fe2000bf05270 */
[----:B------:R1:W-:Y:S01]  /*1e30*/  UTMALDG.3D [UR16], [UR32], desc[UR30] ;  /* 0x00001e10200075b4 */ /* 0x0003e20008011000 */
[----:B------:R1:W-:Y:S07]  /*1e40*/  UTMALDG.3D [UR8], [UR32], desc[UR30] ;  /* 0x00001e08200075b4 */ /* 0x0003ee0008011000 */
[----:B------:R-:W-:Y:S05]  /*1e50*/  BRA.U UP0, `(.L_x_32) ;  /* 0xfffffffd00487547 */ /* 0x000fea000b83ffff */
.L_x_27:
[C---:B-1----:R-:W-:Y:S01]  /*1e60*/  LEA R2, R16.reuse, UR4, 0x3 ;  /* 0x0000000410027c11 */ /* 0x042fe2000f8e18ff */
[----:B------:R-:W-:Y:S01]  /*1e70*/  NOP ;  /* 0x0000000000007918 */ /* 0x000fe20000000000 */
[----:B--2---:R-:W-:Y:S02]  /*1e80*/  SHF.L.U32 R3, R13, 0x1f, RZ ;  /* 0x0000001f0d037819 */ /* 0x004fe400000006ff */
[----:B------:R-:W-:Y:S02]  /*1e90*/  LEA R4, R16, UR4, 0x4 ;  /* 0x0000000410047c11 */ /* 0x000fe4000f8e20ff */
[----:B------:R-:W1:Y:S02]  /*1ea0*/  SYNCS.PHASECHK.TRANS64.TRYWAIT P0, [R2+URZ+0xf0], R3 ;  /* 0x0000f003020075a7 */ /* 0x000e6400080011ff */
[----:B-1----:R-:W-:Y:S05]  /*1eb0*/  @!P0 BRA `(.L_x_33) ;  /* 0x0000007400988947 */ /* 0x002fea0003800000 */
.L_x_135:
[----:B------:R-:W2:Y:S01]  /*1ec0*/  LDS.128 R4, [R4+0x180] ;  /* 0x0001800004047984 */ /* 0x000ea20000000c00 */
[----:B---3--:R-:W-:Y:S01]  /*1ed0*/  ISETP.GE.AND P0, PT, R40, 0x1, PT ;  /* 0x000000012800780c */ /* 0x008fe20003f06270 */
[----:B-1----:R-:W-:Y:S01]  /*1ee0*/  VIADD R2, R2, 0x100 ;  /* 0x0000010002027836 */ /* 0x002fe20000000000 */
[----:B------:R-:W-:Y:S01]  /*1ef0*/  @!PT LDS RZ, [RZ] ;  /* 0x00000000fffff984 */ /* 0x000fe20000000800 */
[----:B------:R-:W-:Y:S01]  /*1f00*/  @!PT LDS RZ, [RZ] ;  /* 0x00000000fffff984 */ /* 0x000fe20000000800 */
[----:B------:R-:W-:Y:S01]  /*1f10*/  @!PT LDS RZ, [RZ] ;  /* 0x00000000fffff984 */ /* 0x000fe20000000800 */
[----:B------:R-:W-:Y:S01]  /*1f20*/  @!PT LDS RZ, [RZ] ;  /* 0x00000000fffff984 */ /* 0x000fe20000000800 */
[----:B------:R1:W-:Y:S06]  /*1f30*/  MEMBAR.ALL.CTA ;  /* 0x0000000000007992 */ /* 0x0003ec0000008000 */
[----:B-1----:R-:W1:Y:S01]  /*1f40*/  FENCE.VIEW.ASYNC.S ;  /* 0x00000000000073c6 */ /* 0x002e620000000000 */
[----:B------:R-:W-:-:S04]  /*1f50*/  PRMT R2, RZ, 0x654, R2 ;  /* 0x00000654ff027816 */ /* 0x000fc80000000002 */
[----:B-1----:R1:W-:Y:S01]  /*1f60*/  SYNCS.ARRIVE.TRANS64.RED.A1T0 RZ, [R2+URZ], RZ ;  /* 0x000000ff02ff79a7 */ /* 0x0023e200081004ff */
[----:B--2---:R-:W-:-:S13]  /*1f70*/  LOP3.LUT P2, RZ, R6, 0x1, RZ, 0xc0, !PT ;  /* 0x0000000106ff7812 */ /* 0x004fda000784c0ff */
[----:B------:R-:W-:Y:S01]  /*1f80*/  @P2 SHF.R.U32.HI R3, RZ, 0x10, R5 ;  /* 0x00000010ff032819 */ /* 0x000fe20000011605 */
[----:B------:R-:W-:Y:S01]  /*1f90*/  VOTEU.ANY UP0, P2 ;  /* 0x0000000000ff7886 */ /* 0x000fe20001000100 */
[----:B------:R-:W-:Y:S02]  /*1fa0*/  @P2 MOV R10, R4 ;  /* 0x00000004000a2202 */ /* 0x000fe40000000f00 */
[----:B------:R-:W-:Y:S02]  /*1fb0*/  @P2 R2UR.BROADCAST UR8, R3 ;  /* 0x00000000030822ca */ /* 0x000fe400008e0000 */
[----:B------:R-:W-:-:S11]  /*1fc0*/  @P2 LOP3.LUT R9, R5, 0xffff, RZ, 0xc0, !PT ;  /* 0x0000ffff05092812 */ /* 0x000fd600078ec0ff */
[----:B------:R-:W-:Y:S01]  /*1fd0*/  @UP0 UMOV UR36, UR8 ;  /* 0x0000000800240c82 */ /* 0x000fe20008000000 */
[----:B-1----:R-:W-:Y:S05]  /*1fe0*/  @!P0 BRA `(.L_x_34) ;  /* 0x0000000000b88947 */ /* 0x002fea0003800000 */
[----:B------:R-:W4:Y:S01]  /*1ff0*/  LDC.64 R4, c[0x0][0xb18] ;  /* 0x0002c600ff047b82 */ /* 0x000f220000000a00 */
[----:B------:R-:W-:-:S07]  /*2000*/  ISETP.NE.AND P3, PT, R40, 0x1, PT ;  /* 0x000000012800780c */ /* 0x000fce0003f65270 */
[----:B------:R-:W1:Y:S08]  /*2010*/  LDC.64 R6, c[0x0][0xb10] ;  /* 0x0002c400ff067b82 */ /* 0x000e700000000a00 */
[----:B------:R-:W2:Y:S08]  /*2020*/  LDC R14, c[0x0][0xb20] ;  /* 0x0002c800ff0e7b82 */ /* 0x000eb00000000800 */
[----:B------:R-:W3:Y:S01]  /*2030*/  LDC R15, c[0x0][0xb0c] ;  /* 0x0002c300ff0f7b82 */ /* 0x000ee20000000800 */
[----:B----4-:R-:W-:Y:S01]  /*2040*/  IMAD.HI.U32 R19, R0, R5, RZ ;  /* 0x0000000500137227 */ /* 0x010fe200078e00ff */
[----:B------:R-:W-:-:S03]  /*2050*/  ISETP.NE.AND P0, PT, R4, 0x1, PT ;  /* 0x000000010400780c */ /* 0x000fc60003f05270 */
[----:B------:R-:W-:-:S03]  /*2060*/  IMAD.HI.U32 R5, R9, R5, RZ ;  /* 0x0000000509057227 */ /* 0x000fc600078e00ff */
[----:B------:R-:W4:Y:S01]  /*2070*/  LDC.64 R2, c[0x0][0xb28] ;  /* 0x0002ca00ff027b82 */ /* 0x000f220000000a00 */
[----:B-1----:R-:W-:-:S04]  /*2080*/  IMAD.HI.U32 R20, R8, R6, RZ ;  /* 0x0000000608147227 */ /* 0x002fc800078e00ff */
[----:B------:R-:W-:Y:S01]  /*2090*/  IMAD.HI.U32 R21, R10, R6, RZ ;  /* 0x000000060a157227 */ /* 0x000fe200078e00ff */
[----:B------:R-:W-:Y:S02]  /*20a0*/  SHF.R.U32.HI R20, RZ, R7, R20 ;  /* 0x00000007ff147219 */ /* 0x000fe40000011614 */
[-C--:B--2---:R-:W-:Y:S02]  /*20b0*/  SHF.R.U32.HI R19, RZ, R14.reuse, R19 ;  /* 0x0000000eff137219 */ /* 0x084fe40000011613 */
[----:B------:R-:W-:Y:S02]  /*20c0*/  SHF.R.U32.HI R5, RZ, R14, R5 ;  /* 0x0000000eff057219 */ /* 0x000fe40000011605 */
[----:B------:R-:W-:Y:S02]  /*20d0*/  SEL R19, R0, R19, !P0 ;  /* 0x0000001300137207 */ /* 0x000fe40004000000 */
[----:B------:R-:W-:Y:S02]  /*20e0*/  SHF.R.U32.HI R21, RZ, R7, R21 ;  /* 0x00000007ff157219 */ /* 0x000fe40000011615 */
[----:B---3--:R-:W-:-:S02]  /*20f0*/  ISETP.NE.AND P1, PT, R15, 0x1, PT ;  /* 0x000000010f00780c */ /* 0x008fc40003f25270 */
[----:B------:R-:W-:Y:S02]  /*2100*/  SEL R5, R9, R5, !P0 ;  /* 0x0000000509057207 */ /* 0x000fe40004000000 */
[----:B------:R-:W-:Y:S02]  /*2110*/  SEL R20, R8, R20, !P1 ;  /* 0x0000001408147207 */ /* 0x000fe40004800000 */
[----:B------:R-:W-:Y:S01]  /*2120*/  SEL R21, R10, R21, !P1 ;  /* 0x000000150a157207 */ /* 0x000fe20004800000 */
[----:B----4-:R-:W-:-:S04]  /*2130*/  IMAD.HI.U32 R18, R19, R2, RZ ;  /* 0x0000000213127227 */ /* 0x010fc800078e00ff */
        /* <DEDUP_REMOVED lines=10> */
[----:B------:R-:W-:-:S04]  /*21e0*/  @!P0 IMAD.HI.U32 R7, R21, R2, RZ ;  /* 0x0000000215078227 */ /* 0x000fc800078e00ff */
[----:B------:R-:W-:Y:S01]  /*21f0*/  IMAD.MOV R2, RZ, RZ, -R6 ;  /* 0x000000ffff027224 */ /* 0x000fe200078e0a06 */
[----:B------:R-:W-:Y:S02]  /*2200*/  @!P0 SHF.R.U32.HI R3, RZ, R3, R7 ;  /* 0x00000003ff038219 */ /* 0x000fe40000011607 */
[----:B------:R-:W-:Y:S01]  /*2210*/  IADD3 R7, PT, PT, -R5, RZ, RZ ;  /* 0x000000ff05077210 */ /* 0x000fe20007ffe1ff */
[----:B------:R-:W-:Y:S01]  /*2220*/  IMAD R2, R40, R2, R5 ;  /* 0x0000000228027224 */ /* 0x000fe200078e0205 */
        /* <DEDUP_REMOVED lines=10> */
.L_x_34:
[----:B------:R-:W1:Y:S02]  /*22d0*/  LDCU UR8, c[0x0][0xb30] ;  /* 0x00016600ff0877ac */ /* 0x000e640008000800 */
[----:B-1----:R-:W-:-:S09]  /*22e0*/  UISETP.NE.AND UP0, UPT, UR8, 0x1, UPT ;  /* 0x000000010800788c */ /* 0x002fd2000bf05270 */
[----:B------:R-:W-:Y:S05]  /*22f0*/  BRA.U UP0, `(.L_x_35) ;  /* 0x0000000100407547 */ /* 0x000fea000b800000 */
[----:B------:R-:W1:Y:S08]  /*2300*/  LDC.64 R4, c[0x0][0xb10] ;  /* 0x0002c400ff047b82 */ /* 0x000e700000000a00 */
[----:B------:R-:W2:Y:S08]  /*2310*/  LDC.64 R2, c[0x0][0xb18] ;  /* 0x0002c600ff027b82 */ /* 0x000eb00000000a00 */
[----:B------:R-:W3:Y:S08]  /*2320*/  LDC R6, c[0x0][0xb20] ;  /* 0x0002c800ff067b82 */ /* 0x000ef00000000800 */
[----:B------:R-:W4:Y:S01]  /*2330*/  LDC R7, c[0x0][0xb0c] ;  /* 0x0002c300ff077b82 */ /* 0x000f220000000800 */
[----:B-1----:R-:W-:-:S05]  /*2340*/  IMAD.HI.U32 R4, R10, R4, RZ ;  /* 0x000000040a047227 */ /* 0x002fca00078e00ff */
[----:B------:R-:W-:Y:S01]  /*2350*/  SHF.R.U32.HI R4, RZ, R5, R4 ;  /* 0x00000005ff047219 */ /* 0x000fe20000011604 */
[----:B--2---:R-:W-:Y:S01]  /*2360*/  IMAD.HI.U32 R3, R9, R3, RZ ;  /* 0x0000000309037227 */ /* 0x004fe200078e00ff */
[----:B------:R-:W-:-:S04]  /*2370*/  ISETP.NE.AND P0, PT, R2, 0x1, PT ;  /* 0x000000010200780c */ /* 0x000fc80003f05270 */
[----:B---3--:R-:W-:-:S04]  /*2380*/  SHF.R.U32.HI R3, RZ, R6, R3 ;  /* 0x00000006ff037219 */ /* 0x008fc80000011603 */
[----:B------:R-:W-:Y:S02]  /*2390*/  SEL R3, R9, R3, !P0 ;  /* 0x0000000309037207 */ /* 0x000fe40004000000 */
[----:B----4-:R-:W-:-:S04]  /*23a0*/  ISETP.NE.AND P1, PT, R7, 0x1, PT ;  /* 0x000000010700780c */ /* 0x010fc80003f25270 */
[----:B------:R-:W-:-:S05]  /*23b0*/  SEL R4, R10, R4, !P1 ;  /* 0x000000040a047207 */ /* 0x000fca0004800000 */
[----:B------:R-:W-:Y:S02]  /*23c0*/  IMAD.IADD R5, R3, 0x1, -R4 ;  /* 0x0000000103057824 */ /* 0x000fe400078e0a04 */
[----:B------:R-:W-:Y:S02]  /*23d0*/  IMAD.IADD R3, R4, 0x1, -R3 ;  /* 0x0000000104037824 */ /* 0x000fe400078e0a03 */
[----:B------:R-:W-:Y:S02]  /*23e0*/  IMAD R10, R5, R7, R10 ;  /* 0x00000007050a7224 */ /* 0x000fe400078e020a */
[----:B------:R-:W-:-:S07]  /*23f0*/  IMAD R9, R3, R2, R9 ;  /* 0x0000000203097224 */ /* 0x000fce00078e0209 */
.L_x_35:
[----:B------:R-:W-:Y:S01]  /*2400*/  VIADD R16, R16, 0x1 ;  /* 0x0000000110107836 */ /* 0x000fe20000000000 */
[----:B------:R-:W-:Y:S01]  /*2410*/  PLOP3.LUT P1, PT, PT, PT, PT, 0x80, 0x8 ;  /* 0x000000000008781c */ /* 0x000fe20003f2f070 */
[----:B------:R-:W-:Y:S02]  /*2420*/  IMAD.IADD R15, R10, 0x1, R95 ;  /* 0x000000010a0f7824 */ /* 0x000fe400078e025f */
[----:B------:R-:W-:Y:S01]  /*2430*/  IMAD.IADD R14, R9, 0x1, R94 ;  /* 0x00000001090e7824 */ /* 0x000fe200078e025e */
[----:B------:R-:W-:-:S04]  /*2440*/  ISETP.NE.AND P0, PT, R16, 0x2, PT ;  /* 0x000000021000780c */ /* 0x000fc80003f05270 */
[----:B------:R-:W-:Y:S02]  /*2450*/  SEL R2, RZ, 0x1, P0 ;  /* 0x00000001ff027807 */ /* 0x000fe40000000000 */
[----:B------:R-:W-:Y:S02]  /*2460*/  SEL R16, R16, RZ, P0 ;  /* 0x000000ff10107207 */ /* 0x000fe40000000000 */
[----:B------:R-:W-:Y:S01]  /*2470*/  LOP3.LUT R13, R13, R2, RZ, 0x3c, !PT ;  /* 0x000000020d0d7212 */ /* 0x000fe200078e3cff */
[----:B------:R-:W-:Y:S06]  /*2480*/  @P2 BRA `(.L_x_36) ;  /* 0xfffffff000682947 */ /* 0x000fec000383ffff */
[----:B------:R-:W-:Y:S01]  /*2490*/  UIADD3 UR4, UPT, UPT, UR4, 0x50, URZ ;  /* 0x0000005004047890 */ /* 0x000fe2000fffe0ff */
[----:B------:R-:W-:-:S03]  /*24a0*/  SHF.L.U32 R2, R17, 0x1f, RZ ;  /* 0x0000001f11027819 */ /* 0x000fc600000006ff */
[----:B------:R-:W-:-:S09]  /*24b0*/  ULEA UR5, UR6, UR4, 0x3 ;  /* 0x0000000406057291 */ /* 0x000fd2000f8e18ff */
[----:B------:R-:W1:Y:S02]  /*24c0*/  SYNCS.PHASECHK.TRANS64.TRYWAIT P0, [UR5], R2 ;  /* 0x00000002ff0075a7 */ /* 0x000e640008001105 */
[----:B-1----:R-:W-:Y:S05]  /*24d0*/  @!P0 BRA `(.L_x_37) ;  /* 0x0000007000248947 */ /* 0x002fea0003800000 */
.L_x_137:
[----:B------:R-:W-:-:S04]  /*24e0*/  UIADD3 UR6, UPT, UPT, UR6, 0x1, URZ ;  /* 0x0000000106067890 */ /* 0x000fc8000fffe0ff */
[----:B------:R-:W-:-:S04]  /*24f0*/  UISETP.NE.AND UP0, UPT, UR6, 0xa, UPT ;  /* 0x0000000a0600788c */ /* 0x000fc8000bf05270 */
[----:B------:R-:W-:Y:S02]  /*2500*/  USEL UR7, URZ, 0x1, UP0 ;  /* 0x00000001ff077887 */ /* 0x000fe40008000000 */
[----:B------:R-:W-:-:S04]  /*2510*/  USEL UR6, UR6, URZ, UP0 ;  /* 0x000000ff06067287 */ /* 0x000fc80008000000 */
[----:B------:R-:W-:Y:S01]  /*2520*/  ULEA UR5, UR6, UR4, 0x3 ;  /* 0x0000000406057291 */ /* 0x000fe2000f8e18ff */
[----:B-1----:R-:W-:-:S04]  /*2530*/  LOP3.LUT R2, R17, UR7, RZ, 0x3c, !PT ;  /* 0x0000000711027c12 */ /* 0x002fc8000f8e3cff */
[----:B------:R-:W-:-:S04]  /*2540*/  SHF.L.U32 R3, R2, 0x1f, RZ ;  /* 0x0000001f02037819 */ /* 0x000fc800000006ff */
[----:B------:R-:W1:Y:S02]  /*2550*/  SYNCS.PHASECHK.TRANS64.TRYWAIT P0, [UR5], R3 ;  /* 0x00000003ff0075a7 */ /* 0x000e640008001105 */
[----:B-1----:R-:W-:Y:S05]  /*2560*/  @!P0 BRA `(.L_x_38) ;  /* 0x0000007000188947 */ /* 0x002fea0003800000 */
.L_x_139:
[----:B------:R-:W-:-:S04]  /*2570*/  UIADD3 UR6, UPT, UPT, UR6, 0x1, URZ ;  /* 0x0000000106067890 */ /* 0x000fc8000fffe0ff */
[----:B------:R-:W-:-:S04]  /*2580*/  UISETP.NE.AND UP0, UPT, UR6, 0xa, UPT ;  /* 0x0000000a0600788c */ /* 0x000fc8000bf05270 */
[----:B------:R-:W-:Y:S02]  /*2590*/  USEL UR7, URZ, 0x1, UP0 ;  /* 0x00000001ff077887 */ /* 0x000fe40008000000 */
[----:B------:R-:W-:-:S04]  /*25a0*/  USEL UR6, UR6, URZ, UP0 ;  /* 0x000000ff06067287 */ /* 0x000fc80008000000 */
[----:B------:R-:W-:Y:S01]  /*25b0*/  ULEA UR5, UR6, UR4, 0x3 ;  /* 0x0000000406057291 */ /* 0x000fe2000f8e18ff */
[----:B------:R-:W-:-:S04]  /*25c0*/  LOP3.LUT R2, R2, UR7, RZ, 0x3c, !PT ;  /* 0x0000000702027c12 */ /* 0x000fc8000f8e3cff */
[----:B-1----:R-:W-:-:S04]  /*25d0*/  SHF.L.U32 R3, R2, 0x1f, RZ ;  /* 0x0000001f02037819 */ /* 0x002fc800000006ff */
[----:B------:R-:W1:Y:S02]  /*25e0*/  SYNCS.PHASECHK.TRANS64.TRYWAIT P0, [UR5], R3 ;  /* 0x00000003ff0075a7 */ /* 0x000e640008001105 */
[----:B-1----:R-:W-:Y:S05]  /*25f0*/  @!P0 BRA `(.L_x_39) ;  /* 0x00000070000c8947 */ /* 0x002fea0003800000 */
.L_x_141:
        /* <DEDUP_REMOVED lines=9> */
.L_x_143:
        /* <DEDUP_REMOVED lines=9> */
.L_x_145:
        /* <DEDUP_REMOVED lines=9> */
.L_x_147:
        /* <DEDUP_REMOVED lines=9> */
.L_x_149:
        /* <DEDUP_REMOVED lines=9> */
.L_x_151:
        /* <DEDUP_REMOVED lines=9> */
.L_x_153:
[----:B------:R-:W-:-:S04]  /*2960*/  UIADD3 UR6, UPT, UPT, UR6, 0x1, URZ ;  /* 0x0000000106067890 */ /* 0x000fc8000fffe0ff */
[----:B------:R-:W-:-:S04]  /*2970*/  UISETP.NE.AND UP0, UPT, UR6, 0xa, UPT ;  /* 0x0000000a0600788c */ /* 0x000fc8000bf05270 */
[----:B------:R-:W-:Y:S02]  /*2980*/  USEL UR5, URZ, 0x1, UP0 ;  /* 0x00000001ff057887 */ /* 0x000fe40008000000 */
[----:B------:R-:W-:-:S04]  /*2990*/  USEL UR6, UR6, URZ, UP0 ;  /* 0x000000ff06067287 */ /* 0x000fc80008000000 */
[----:B------:R-:W-:Y:S01]  /*29a0*/  ULEA UR6, UR6, UR4, 0x3 ;  /* 0x0000000406067291 */ /* 0x000fe2000f8e18ff */
[----:B------:R-:W-:-:S04]  /*29b0*/  LOP3.LUT R2, R2, UR5, RZ, 0x3c, !PT ;  /* 0x0000000502027c12 */ /* 0x000fc8000f8e3cff */
[----:B------:R-:W-:Y:S01]  /*29c0*/  SHF.L.U32 R2, R2, 0x1f, RZ ;  /* 0x0000001f02027819 */ /* 0x000fe200000006ff */
[----:B-1--4-:R-:W-:-:S07]  /*29d0*/  IMAD.U32 R0, RZ, RZ, UR6 ;  /* 0x00000006ff007e24 */ /* 0x012fce000f8e00ff */
.L_x_46:
[----:B-1----:R1:W2:Y:S02]  /*29e0*/  SYNCS.PHASECHK.TRANS64.TRYWAIT P0, [R0+URZ], R2 ;  /* 0x00000002000075a7 */ /* 0x0022a400080011ff */
[----:B--2---:R-:W-:Y:S05]  /*29f0*/  @!P0 NANOSLEEP.SYNCS 0x989680 ;  /* 0x009896800000895d */ /* 0x004fea0003900000 */
[----:B------:R-:W2:Y:S02]  /*2a00*/  @!P0 SYNCS.PHASECHK.TRANS64 P0, [R0+URZ], R2 ;  /* 0x00000002000085a7 */ /* 0x000ea400080010ff */
[----:B--2---:R-:W-:Y:S05]  /*2a10*/  @P0 EXIT ;  /* 0x000000000000094d */ /* 0x004fea0003800000 */
[----:B------:R-:W-:Y:S05]  /*2a20*/  BRA `(.L_x_46) ;  /* 0xfffffffc00ec7947 */ /* 0x000fea000383ffff */
.L_x_18:
[----:B------:R-:W-:-:S04]  /*2a30*/  UISETP.NE.AND UP1, UPT, UR37, URZ, UPT ;  /* 0x000000ff2500728c */ /* 0x000fc8000bf25270 */
[----:B------:R-:W-:-:S09]  /*2a40*/  UISETP.NE.OR UP1, UPT, UR8, 0x1, UP1 ;  /* 0x000000010800788c */ /* 0x000fd20008f25670 */
[----:B------:R-:W-:Y:S05]  /*2a50*/  BRA.U UP1, `(.L_x_47) ;  /* 0x0000000501487547 */ /* 0x000fea000b800000 */
[----:B------:R-:W-:Y:S01]  /*2a60*/  ISETP.NE.AND P2, PT, R2, RZ, PT ;  /* 0x000000ff0200720c */ /* 0x000fe20003f45270 */
[----:B------:R-:W-:Y:S01]  /*2a70*/  IMAD.MOV.U32 R12, RZ, RZ, 0x1 ;  /* 0x00000001ff0c7424 */ /* 0x000fe200078e00ff */
[----:B------:R-:W-:Y:S02]  /*2a80*/  CS2R R10, SRZ ;  /* 0x00000000000a7805 */ /* 0x000fe4000001ff00 */
[----:B------:R-:W-:Y:S01]  /*2a90*/  CS2R R8, SRZ ;  /* 0x0000000000087805 */ /* 0x000fe2000001ff00 */
[----:B------:R-:W-:Y:S01]  /*2aa0*/  UMOV UR4, 0x400 ;  /* 0x0000040000047882 */ /* 0x000fe20000000000 */
[----:B------:R-:W-:Y:S01]  /*2ab0*/  UMOV UR6, URZ ;  /* 0x000000ff00067c82 */ /* 0x000fe20008000000 */
[----:B------:R-:W-:-:S12]  /*2ac0*/  ULEA UR37, UR37, UR4, 0x18 ;  /* 0x0000000425257291 */ /* 0x000fd8000f8ec0ff */
.L_x_51:
[----:B------:R-:W-:Y:S02]  /*2ad0*/  LEA R0, R8, UR37, 0x3 ;  /* 0x0000002508007c11 */ /* 0x000fe4000f8e18ff */
[----:B------:R-:W-:-:S03]  /*2ae0*/  SHF.L.U32 R4, R9, 0x1f, RZ ;  /* 0x0000001f09047819 */ /* 0x000fc600000006ff */
[----:B------:R-:W-:Y:S01]  /*2af0*/  VIADD R5, R0, 0x160 ;  /* 0x0000016000057836 */ /* 0x000fe20000000000 */
[----:B------:R-:W1:Y:S02]  /*2b00*/  SYNCS.PHASECHK.TRANS64.TRYWAIT P0, [R0+URZ+0x150], R4 ;  /* 0x00015004000075a7 */ /* 0x000e6400080011ff */
[----:B-1----:R-:W-:Y:S05]  /*2b10*/  @!P0 BRA `(.L_x_48) ;  /* 0x0000006c006c8947 */ /* 0x002fea0003800000 */
.L_x_154:
[----:B------:R-:W-:Y:S01]  /*2b20*/  ULEA UR5, UR6, UR37, 0x3 ;  /* 0x0000002506057291 */ /* 0x000fe2000f8e18ff */
[----:B-1----:R-:W-:Y:S01]  /*2b30*/  PRMT R0, RZ, 0x654, R5 ;  /* 0x00000654ff007816 */ /* 0x002fe20000000005 */
[----:B------:R-:W-:Y:S01]  /*2b40*/  @!P2 IMAD.MOV.U32 R4, RZ, RZ, 0x10 ;  /* 0x00000010ff04a424 */ /* 0x000fe200078e00ff */
[----:B------:R-:W-:Y:S01]  /*2b50*/  SHF.L.U32 R5, R12, 0x1f, RZ ;  /* 0x0000001f0c057819 */ /* 0x000fe200000006ff */
[----:B------:R-:W-:Y:S01]  /*2b60*/  UIADD3 UR4, UPT, UPT, UR5, 0xf0, URZ ;  /* 0x000000f005047890 */ /* 0x000fe2000fffe0ff */
[----:B------:R1:W-:Y:S05]  /*2b70*/  SYNCS.ARRIVE.TRANS64.RED.A1T0 RZ, [R0+URZ], RZ ;  /* 0x000000ff00ff79a7 */ /* 0x0003ea00081004ff */
[----:B------:R-:W-:Y:S01]  /*2b80*/  IMAD.U32 R6, RZ, RZ, UR4 ;  /* 0x00000004ff067e24 */ /* 0x000fe2000f8e00ff */
[----:B------:R-:W2:Y:S04]  /*2b90*/  SYNCS.PHASECHK.TRANS64.TRYWAIT P0, [UR5+0x100], R5 ;  /* 0x00010005ff0075a7 */ /* 0x000ea80008001105 */
[----:B------:R-:W-:Y:S01]  /*2ba0*/  PRMT R6, R2, 0x654, R6 ;  /* 0x0000065402067816 */ /* 0x000fe20000000006 */
[----:B-12---:R-:W-:Y:S06]  /*2bb0*/  @!P0 BRA `(.L_x_49) ;  /* 0x0000006c00588947 */ /* 0x006fec0003800000 */
.L_x_156:
[----:B------:R-:W-:Y:S01]  /*2bc0*/  ULEA UR4, UR6, UR37, 0x4 ;  /* 0x0000002506047291 */ /* 0x000fe2000f8e20ff */
[----:B------:R-:W-:Y:S01]  /*2bd0*/  SEL R3, R6, R3, !P2 ;  /* 0x0000000306037207 */ /* 0x000fe20005000000 */
[----:B------:R-:W-:Y:S01]  /*2be0*/  UIADD3 UR5, UPT, UPT, UR5, 0xf0, URZ ;  /* 0x000000f005057890 */ /* 0x000fe2000fffe0ff */
[----:B-1----:R-:W-:Y:S01]  /*2bf0*/  LEA R0, R11, UR37, 0x3 ;  /* 0x000000250b007c11 */ /* 0x002fe2000f8e18ff */
[----:B------:R-:W-:Y:S01]  /*2c00*/  UIADD3 UR4, UPT, UPT, UR4, 0x180, URZ ;  /* 0x0000018004047890 */ /* 0x000fe2000fffe0ff */
[----:B------:R1:W-:Y:S01]  /*2c10*/  @!P2 SYNCS.ARRIVE.TRANS64.RED RZ, [R3+URZ], R4 ;  /* 0x0000000403ffa9a7 */ /* 0x0003e200080004ff */
[----:B------:R-:W-:Y:S01]  /*2c20*/  UIADD3 UR6, UPT, UPT, UR6, 0x1, URZ ;  /* 0x0000000106067890 */ /* 0x000fe2000fffe0ff */
[----:B------:R-:W-:-:S03]  /*2c30*/  VIADD R8, R8, 0x1 ;  /* 0x0000000108087836 */ /* 0x000fc60000000000 */
[----:B------:R-:W-:Y:S02]  /*2c40*/  UISETP.NE.AND UP0, UPT, UR6, 0x2, UPT ;  /* 0x000000020600788c */ /* 0x000fe4000bf05270 */
[----:B------:R-:W-:Y:S01]  /*2c50*/  ISETP.NE.AND P0, PT, R8, 0x2, PT ;  /* 0x000000020800780c */ /* 0x000fe20003f05270 */
[----:B------:R-:W-:Y:S06]  /*2c60*/  UGETNEXTWORKID.BROADCAST [UR4], [UR5] ;  /* 0x00000000040073ca */ /* 0x000fec0008000100 */
[----:B------:R-:W-:Y:S02]  /*2c70*/  USEL UR4, URZ, 0x1, UP0 ;  /* 0x00000001ff047887 */ /* 0x000fe40008000000 */
[----:B------:R-:W-:-:S04]  /*2c80*/  USEL UR6, UR6, URZ, UP0 ;  /* 0x000000ff06067287 */ /* 0x000fc80008000000 */
[----:B------:R-:W-:Y:S02]  /*2c90*/  LOP3.LUT R12, R12, UR4, RZ, 0x3c, !PT ;  /* 0x000000040c0c7c12 */ /* 0x000fe4000f8e3cff */
[----:B-1----:R-:W-:-:S04]  /*2ca0*/  SHF.L.U32 R4, R10, 0x1f, RZ ;  /* 0x0000001f0a047819 */ /* 0x002fc800000006ff */
[----:B------:R-:W1:Y:S02]  /*2cb0*/  SYNCS.PHASECHK.TRANS64.TRYWAIT P1, [R0+URZ+0xf0], R4 ;  /* 0x0000f004000075a7 */ /* 0x000e6400080211ff */
[----:B-1----:R-:W-:Y:S05]  /*2cc0*/  @!P1 BRA `(.L_x_50) ;  /* 0x0000006c002c9947 */ /* 0x002fea0003800000 */
.L_x_157:
[C---:B-1----:R-:W-:Y:S01]  /*2cd0*/  LEA R4, R11.reuse, UR37, 0x4 ;  /* 0x000000250b047c11 */ /* 0x042fe2000f8e20ff */
[----:B------:R-:W-:Y:S01]  /*2ce0*/  VIADD R0, R0, 0x100 ;  /* 0x0000010000007836 */ /* 0x000fe20000000000 */
[----:B------:R-:W-:Y:S01]  /*2cf0*/  SEL R8, R8, RZ, P0 ;  /* 0x000000ff08087207 */ /* 0x000fe20000000000 */
[----:B------:R-:W-:-:S03]  /*2d00*/  VIADD R11, R11, 0x1 ;  /* 0x000000010b0b7836 */ /* 0x000fc60000000000 */
[----:B------:R-:W1:Y:S01]  /*2d10*/  LDS.128 R4, [R4+0x180] ;  /* 0x0001800004047984 */ /* 0x000e620000000c00 */
[----:B------:R-:W-:Y:S02]  /*2d20*/  PRMT R0, RZ, 0x654, R0 ;  /* 0x00000654ff007816 */ /* 0x000fe40000000000 */
[C---:B------:R-:W-:Y:S01]  /*2d30*/  ISETP.NE.AND P1, PT, R11.reuse, 0x2, PT ;  /* 0x000000020b00780c */ /* 0x040fe20003f25270 */
[----:B------:R-:W-:Y:S01]  /*2d40*/  @!PT LDS RZ, [RZ] ;  /* 0x00000000fffff984 */ /* 0x000fe20000000800 */
[----:B------:R-:W-:Y:S01]  /*2d50*/  @!PT LDS RZ, [RZ] ;  /* 0x00000000fffff984 */ /* 0x000fe20000000800 */
[----:B------:R-:W-:Y:S01]  /*2d60*/  @!PT LDS RZ, [RZ] ;  /* 0x00000000fffff984 */ /* 0x000fe20000000800 */
[----:B------:R-:W-:Y:S01]  /*2d70*/  @!PT LDS RZ, [RZ] ;  /* 0x00000000fffff984 */ /* 0x000fe20000000800 */
[----:B------:R2:W-:Y:S06]  /*2d80*/  MEMBAR.ALL.CTA ;  /* 0x0000000000007992 */ /* 0x0005ec0000008000 */
[----:B--2---:R-:W2:Y:S01]  /*2d90*/  FENCE.VIEW.ASYNC.S ;  /* 0x00000000000073c6 */ /* 0x004ea20000000000 */
[----:B------:R-:W-:Y:S01]  /*2da0*/  SEL R11, R11, RZ, P1 ;  /* 0x000000ff0b0b7207 */ /* 0x000fe20000800000 */
[----:B--2---:R2:W-:Y:S01]  /*2db0*/  SYNCS.ARRIVE.TRANS64.RED.A1T0 RZ, [R0+URZ], RZ ;  /* 0x000000ff00ff79a7 */ /* 0x0045e200081004ff */
[----:B-1----:R-:W-:-:S02]  /*2dc0*/  LOP3.LUT P3, RZ, R6, 0x1, RZ, 0xc0, !PT ;  /* 0x0000000106ff7812 */ /* 0x002fc4000786c0ff */
[----:B------:R-:W-:-:S04]  /*2dd0*/  SEL R4, RZ, 0x1, P1 ;  /* 0x00000001ff047807 */ /* 0x000fc80000800000 */
[----:B------:R-:W-:Y:S02]  /*2de0*/  LOP3.LUT R10, R10, R4, RZ, 0x3c, !PT ;  /* 0x000000040a0a7212 */ /* 0x000fe400078e3cff */
[----:B--2---:R-:W-:-:S04]  /*2df0*/  SEL R0, RZ, 0x1, P0 ;  /* 0x00000001ff007807 */ /* 0x004fc80000000000 */
[----:B------:R-:W-:Y:S01]  /*2e00*/  LOP3.LUT R9, R9, R0, RZ, 0x3c, !PT ;  /* 0x0000000009097212 */ /* 0x000fe200078e3cff */
[----:B------:R-:W-:Y:S06]  /*2e10*/  @P3 BRA `(.L_x_51) ;  /* 0xfffffffc002c3947 */ /* 0x000fec000383ffff */
[----:B------:R-:W-:Y:S01]  /*2e20*/  ULEA UR5, UR6, UR37, 0x3 ;  /* 0x0000002506057291 */ /* 0x000fe2000f8e18ff */
[----:B------:R-:W-:-:S08]  /*2e30*/  SHF.L.U32 R2, R12, 0x1f, RZ ;  /* 0x0000001f0c027819 */ /* 0x000fd000000006ff */
[----:B------:R-:W1:Y:S02]  /*2e40*/  SYNCS.PHASECHK.TRANS64 P0, [UR5+0x100], R2 ;  /* 0x00010002ff0075a7 */ /* 0x000e640008001005 */
[----:B-1----:R-:W-:Y:S05]  /*2e50*/  @P0 BRA `(.L_x_52) ;  /* 0x0000000000080947 */ /* 0x002fea0003800000 */
[----:B------:R-:W1:Y:S02]  /*2e60*/  SYNCS.PHASECHK.TRANS64.TRYWAIT P0, [UR5+0x100], R2 ;  /* 0x00010002ff0075a7 */ /* 0x000e640008001105 */
[----:B-1----:R-:W-:Y:S05]  /*2e70*/  @!P0 BRA `(.L_x_53) ;  /* 0x0000006800d48947 */ /* 0x002fea0003800000 */
.L_x_52:
[----:B------:R-:W-:-:S04]  /*2e80*/  UIADD3 UR4, UPT, UPT, UR6, 0x1, URZ ;  /* 0x0000000106047890 */ /* 0x000fc8000fffe0ff */
[----:B------:R-:W-:-:S04]  /*2e90*/  UISETP.NE.AND UP0, UPT, UR4, 0x2, UPT ;  /* 0x000000020400788c */ /* 0x000fc8000bf05270 */
[----:B------:R-:W-:Y:S02]  /*2ea0*/  USEL UR7, URZ, 0x1, UP0 ;  /* 0x00000001ff077887 */ /* 0x000fe40008000000 */
[----:B------:R-:W-:-:S04]  /*2eb0*/  USEL UR4, UR4, URZ, UP0 ;  /* 0x000000ff04047287 */ /* 0x000fc80008000000 */
[----:B------:R-:W-:Y:S01]  /*2ec0*/  ULEA UR4, UR4, UR37, 0x3 ;  /* 0x0000002504047291 */ /* 0x000fe2000f8e18ff */
[----:B-1----:R-:W-:-:S04]  /*2ed0*/  LOP3.LUT R2, R12, UR7, RZ, 0x3c, !PT ;  /* 0x000000070c027c12 */ /* 0x002fc8000f8e3cff */
[----:B------:R-:W-:-:S04]  /*2ee0*/  SHF.L.U32 R0, R2, 0x1f, RZ ;  /* 0x0000001f02007819 */ /* 0x000fc800000006ff */
[----:B------:R-:W1:Y:S02]  /*2ef0*/  SYNCS.PHASECHK.TRANS64 P0, [UR4+0x100], R0 ;  /* 0x00010000ff0075a7 */ /* 0x000e640008001004 */
[----:B-1----:R-:W-:Y:S05]  /*2f00*/  @P0 EXIT ;  /* 0x000000000000094d */ /* 0x002fea0003800000 */
[----:B------:R-:W-:Y:S02]  /*2f10*/  SHF.L.U32 R2, R2, 0x1f, RZ ;  /* 0x0000001f02027819 */ /* 0x000fe400000006ff */
[----:B------:R-:W-:-:S07]  /*2f20*/  MOV R0, UR4 ;  /* 0x0000000400007c02 */ /* 0x000fce0008000f00 */
.L_x_54:
[----:B-1----:R1:W2:Y:S02]  /*2f30*/  SYNCS.PHASECHK.TRANS64.TRYWAIT P0, [R0+URZ+0x100], R2 ;  /* 0x00010002000075a7 */ /* 0x0022a400080011ff */
[----:B--2---:R-:W-:Y:S05]  /*2f40*/  @!P0 NANOSLEEP.SYNCS 0x989680 ;  /* 0x009896800000895d */ /* 0x004fea0003900000 */
[----:B------:R-:W2:Y:S02]  /*2f50*/  @!P0 SYNCS.PHASECHK.TRANS64 P0, [R0+URZ+0x100], R2 ;  /* 0x00010002000085a7 */ /* 0x000ea400080010ff */
[----:B--2---:R-:W-:Y:S05]  /*2f60*/  @P0 EXIT ;  /* 0x000000000000094d */ /* 0x004fea0003800000 */
[----:B------:R-:W-:Y:S05]  /*2f70*/  BRA `(.L_x_54) ;  /* 0xfffffffc00ec7947 */ /* 0x000fea000383ffff */
.L_x_47:
[----:B------:R-:W-:-:S09]  /*2f80*/  UISETP.NE.AND UP1, UPT, UR8, URZ, UPT ;  /* 0x000000ff0800728c */ /* 0x000fd2000bf25270 */
[----:B------:R-:W-:Y:S05]  /*2f90*/  BRA.U UP1, `(.L_x_55) ;  /* 0x0000000d01907547 */ /* 0x000fea000b800000 */
[----:B------:R-:W-:Y:S01]  /*2fa0*/  UMOV UR4, 0x40 ;  /* 0x0000004000047882 */ /* 0x000fe20000000000 */
[----:B------:R-:W-:Y:S01]  /*2fb0*/  NOP ;  /* 0x0000000000007918 */ /* 0x000fe20000000000 */
[----:B------:R-:W-:Y:S01]  /*2fc0*/  ULEA UR4, UR37, UR4, 0x18 ;  /* 0x0000000425047291 */ /* 0x000fe2000f8ec0ff */
[----:B------:R-:W-:Y:S02]  /*2fd0*/  UMOV UR5, 0x400 ;  /* 0x0000040000057882 */ /* 0x000fe40000000000 */
[----:B------:R-:W-:-:S06]  /*2fe0*/  ULEA UR37, UR37, UR5, 0x18 ;  /* 0x0000000525257291 */ /* 0x000fcc000f8ec0ff */
[----:B------:R-:W1:Y:S02]  /*2ff0*/  LDS.U8 R0, [UR4+0x1c] ;  /* 0x00001c04ff007984 */ /* 0x000e640008000000 */
[----:B-1----:R-:W-:-:S13]  /*3000*/  ISETP.NE.AND P0, PT, R0, RZ, PT ;  /* 0x000000ff0000720c */ /* 0x002fda0003f05270 */
[----:B------:R-:W-:Y:S05]  /*3010*/  @P0 BRA `(.L_x_56) ;  /* 0x0000000000580947 */ /* 0x000fea0003800000 */
[----:B------:R-:W-:-:S13]  /*3020*/  ELECT P0, URZ, PT ;  /* 0x0000000000ff782f */ /* 0x000fda0003800000 */
[----:B------:R-:W-:Y:S05]  /*3030*/  @!P0 BRA `(.L_x_57) ;  /* 0x0000000000608947 */ /* 0x000fea0003800000 */
[----:B------:R-:W-:Y:S01]  /*3040*/  UMOV UR5, 0x10 ;  /* 0x0000001000057882 */ /* 0x000fe20000000000 */
[----:B------:R-:W-:Y:S01]  /*3050*/  HFMA2 R0, -RZ, RZ, 0, 5.9604644775390625e-08 ;  /* 0x00000001ff007431 */ /* 0x000fe200000001ff */
[----:B------:R-:W-:-:S03]  /*3060*/  MOV R2, 0xffff ;  /* 0x0000ffff00027802 */ /* 0x000fc60000000f00 */
[----:B------:R-:W-:Y:S04]  /*3070*/  DEPBAR.LE SB1, 0x36 ;  /* 0x00009d800000791a */ /* 0x000fe80000000000 */
[----:B------:R-:W1:Y:S02]  /*3080*/  UTCATOMSWS.FIND_AND_SET.ALIGN UP0, UR5, UR5 ;  /* 0x00000005000575e3 */ /* 0x000e640008000800 */
[----:B-1----:R-:W-:Y:S01]  /*3090*/  MOV R3, UR5 ;  /* 0x0000000500037c02 */ /* 0x002fe20008000f00 */
[----:B------:R-:W-:Y:S06]  /*30a0*/  BRA.U UP0, `(.L_x_58) ;  /* 0x0000000100187547 */ /* 0x000fec000b800000 */
.L_x_59:
[----:B------:R-:W-:Y:S05]  /*30b0*/  NANOSLEEP 0x64 ;  /* 0x000000640000795d */ /* 0x000fea0003800000 */
[----:B------:R-:W-:-:S05]  /*30c0*/  UMOV UR5, 0x10 ;  /* 0x0000001000057882 */ /* 0x000fca0000000000 */
[----:B------:R-:W-:Y:S04]  /*30d0*/  DEPBAR.LE SB1, 0x36 ;  /* 0x00009d800000791a */ /* 0x000fe80000000000 */
[----:B------:R-:W1:Y:S02]  /*30e0*/  UTCATOMSWS.FIND_AND_SET.ALIGN UP0, UR5, UR5 ;  /* 0x00000005000575e3 */ /* 0x000e640008000800 */
[----:B-1----:R-:W-:Y:S01]  /*30f0*/  MOV R3, UR5 ;  /* 0x0000000500037c02 */ /* 0x002fe20008000f00 */
[----:B------:R-:W-:Y:S05]  /*3100*/  BRA.U !UP0, `(.L_x_59) ;  /* 0xfffffffd08e87547 */ /* 0x000fea000b83ffff */
.L_x_58:
[-C--:B------:R-:W-:Y:S02]  /*3110*/  SHF.L.U32 R2, R2, R3.reuse, RZ ;  /* 0x0000000302027219 */ /* 0x080fe400000006ff */
[----:B------:R-:W-:Y:S01]  /*3120*/  SHF.L.U32 R0, R0, R3, RZ ;  /* 0x0000000300007219 */ /* 0x000fe200000006ff */
[----:B------:R-:W-:Y:S02]  /*3130*/  IMAD.SHL.U32 R3, R3, 0x20, RZ ;  /* 0x0000002003037824 */ /* 0x000fe400078e00ff */
[----:B------:R1:W-:Y:S04]  /*3140*/  ATOMS.OR RZ, [UR4+0x14], R2 ;  /* 0x00001402ffff798c */ /* 0x0003e8000b000004 */
[----:B------:R1:W-:Y:S04]  /*3150*/  ATOMS.OR RZ, [UR4+0x18], R0 ;  /* 0x00001800ffff798c */ /* 0x0003e8000b000004 */
[----:B------:R1:W-:Y:S01]  /*3160*/  STS [UR37+0x1a0], R3 ;  /* 0x0001a003ff007988 */ /* 0x0003e20008000825 */
[----:B------:R-:W-:Y:S05]  /*3170*/  BRA `(.L_x_57) ;  /* 0x0000000000107947 */ /* 0x000fea0003800000 */
.L_x_56:
[----:B------:R-:W-:Y:S02]  /*3180*/  MOV R0, 0xffffffff ;  /* 0xffffffff00007802 */ /* 0x000fe40000000f00 */
[----:B------:R-:W-:-:S03]  /*3190*/  MOV R2, 0x31c0 ;  /* 0x000031c000027802 */ /* 0x000fc60000000f00 */
[----:B------:R1:W-:Y:S04]  /*31a0*/  STS [UR37+0x1a0], R0 ;  /* 0x0001a000ff007988 */ /* 0x0003e80008000825 */
[----:B-1-3-5:R-:W-:Y:S05]  /*31b0*/  CALL.REL.NOINC `($__internal_1_$__cuda_sm10x_tcgen05_guardrail_trap_phase_invalid_during_alloc) ;  /* 0x0000007000187944 */ /* 0x02afea0003c00000 */
.L_x_57:
[----:B------:R-:W-:Y:S05]  /*31c0*/  WARPSYNC.ALL ;  /* 0x0000000000007948 */ /* 0x000fea0003800000 */
[----:B------:R-:W2:Y:S01]  /*31d0*/  S2UR UR6, SR_CgaCtaId ;  /* 0x00000000000679c3 */ /* 0x000ea20000008800 */
[----:B------:R-:W-:Y:S01]  /*31e0*/  UMOV UR4, 0x400 ;  /* 0x0000040000047882 */ /* 0x000fe20000000000 */
[----:B------:R-:W-:-:S06]  /*31f0*/  NOP ;  /* 0x0000000000007918 */ /* 0x000fcc0000000000 */
[----:B------:R-:W-:Y:S06]  /*3200*/  BAR.ARV 0x6, 0xa0 ;  /* 0x0182800000007b1d */ /* 0x000fec0000002000 */
[----:B------:R-:W4:Y:S01]  /*3210*/  LDCU UR7, c[0x0][0x38c] ;  /* 0x00007180ff0777ac */ /* 0x000f220008000800 */
[----:B------:R-:W-:Y:S01]  /*3220*/  IMAD.MOV.U32 R11, RZ, RZ, 0x1 ;  /* 0x00000001ff0b7424 */ /* 0x000fe200078e00ff */
[----:B------:R-:W-:Y:S01]  /*3230*/  CS2R R8, SRZ ;  /* 0x0000000000087805 */ /* 0x000fe2000001ff00 */
[----:B------:R-:W-:Y:S01]  /*3240*/  IMAD.MOV.U32 R10, RZ, RZ, RZ ;  /* 0x000000ffff0a7224 */ /* 0x000fe200078e00ff */
[----:B------:R-:W-:Y:S01]  /*3250*/  UMOV UR17, URZ ;  /* 0x000000ff00117c82 */ /* 0x000fe20008000000 */
[----:B------:R-:W-:Y:S01]  /*3260*/  UMOV UR16, URZ ;  /* 0x000000ff00107c82 */ /* 0x000fe20008000000 */
[----:B------:R-:W-:Y:S01]  /*3270*/  UMOV UR22, 0x0 ;  /* 0x0000000000167882 */ /* 0x000fe20000000000 */
[----:B------:R-:W-:Y:S01]  /*3280*/  UMOV UR23, 0x4418490 ;  /* 0x0441849000177882 */ /* 0x000fe20000000000 */
[----:B------:R-:W-:Y:S01]  /*3290*/  UMOV UR20, 0x0 ;  /* 0x0000000000147882 */ /* 0x000fe20000000000 */
[----:B------:R-:W-:Y:S01]  /*32a0*/  UMOV UR21, 0x4418490 ;  /* 0x0441849000157882 */ /* 0x000fe20000000000 */
[----:B--2---:R-:W-:Y:S01]  /*32b0*/  ULEA UR6, UR6, UR4, 0x18 ;  /* 0x0000000406067291 */ /* 0x004fe2000f8ec0ff */
[----:B------:R-:W2:Y:S03]  /*32c0*/  LDCU UR4, c[0x0][0x38c] ;  /* 0x00007180ff0477ac */ /* 0x000ea60008000800 */
[----:B------:R-:W-:-:S02]  /*32d0*/  UIADD3 UR11, UPT, UPT, UR6, 0x10400, URZ ;  /* 0x00010400060b7890 */ /* 0x000fc4000fffe0ff */
[----:B----4-:R-:W-:-:S03]  /*32e0*/  UIADD3 UR7, UPT, UPT, UR7, 0x3f, URZ ;  /* 0x0000003f07077890 */ /* 0x010fc6000fffe0ff */
[----:B-1----:R-:W1:Y:S01]  /*32f0*/  LDS R0, [UR6+0x1a0] ;  /* 0x0001a006ff007984 */ /* 0x002e620008000800 */
[----:B------:R-:W-:Y:S02]  /*3300*/  UIADD3 UR18, UPT, UPT, UR6, 0x6400, URZ ;  /* 0x0000640006127890 */ /* 0x000fe4000fffe0ff */
[----:B------:R-:W-:Y:S02]  /*3310*/  USHF.R.S32.HI UR5, URZ, 0x1f, UR7 ;  /* 0x0000001fff057899 */ /* 0x000fe40008011407 */
[----:B------:R-:W-:Y:S02]  /*3320*/  USHF.R.U32.HI UR11, URZ, 0x4, UR11 ;  /* 0x00000004ff0b7899 */ /* 0x000fe4000801160b */
[----:B------:R-:W-:Y:S02]  /*3330*/  ULEA.HI UR5, UR5, UR7, URZ, 0x6 ;  /* 0x0000000705057291 */ /* 0x000fe4000f8f30ff */
[----:B------:R-:W-:Y:S02]  /*3340*/  USHF.R.U32.HI UR18, URZ, 0x4, UR18 ;  /* 0x00000004ff127899 */ /* 0x000fe40008011612 */
[----:B------:R-:W-:-:S02]  /*3350*/  USHF.R.S32.HI UR5, URZ, 0x6, UR5 ;  /* 0x00000006ff057899 */ /* 0x000fc40008011405 */
[----:B------:R-:W-:Y:S02]  /*3360*/  ULOP3.LUT UR11, UR11, 0x3fff, URZ, 0xc0, !UPT ;  /* 0x00003fff0b0b7892 */ /* 0x000fe4000f8ec0ff */
[----:B------:R-:W-:Y:S02]  /*3370*/  UISETP.LT.AND UP0, UPT, UR5, 0x1, UPT ;  /* 0x000000010500788c */ /* 0x000fe4000bf01270 */
[----:B------:R-:W-:Y:S02]  /*3380*/  ULOP3.LUT UR18, UR18, 0x3fff, URZ, 0xc0, !UPT ;  /* 0x00003fff12127892 */ /* 0x000fe4000f8ec0ff */
[----:B------:R-:W-:Y:S02]  /*3390*/  USEL UR10, UR5, 0x1, !UP0 ;  /* 0x00000001050a7887 */ /* 0x000fe4000c000000 */
[----:B------:R-:W-:Y:S02]  /*33a0*/  ULOP3.LUT UR11, UR11, 0x2000000, URZ, 0xfc, !UPT ;  /* 0x020000000b0b7892 */ /* 0x000fe4000f8efcff */
[----:B------:R-:W-:-:S02]  /*33b0*/  UIADD3 UR10, UPT, UPT, -UR10, URZ, URZ ;  /* 0x000000ff0a0a7290 */ /* 0x000fc4000fffe1ff */
[----:B--2---:R-:W-:Y:S01]  /*33c0*/  UISETP.GE.AND UP3, UPT, UR4, 0x1, UPT ;  /* 0x000000010400788c */ /* 0x004fe2000bf66270 */
[----:B-1----:R-:W-:-:S15]  /*33d0*/  R2UR UR19, R0 ;  /* 0x00000000001372ca */ /* 0x002fde00000e0000 */
.L_x_66:
[----:B------:R-:W-:Y:S02]  /*33e0*/  LEA R0, R10, UR6, 0x3 ;  /* 0x000000060a007c11 */ /* 0x000fe4000f8e18ff */
[----:B------:R-:W-:Y:S02]  /*33f0*/  SHF.L.U32 R2, R9, 0x1f, RZ ;  /* 0x0000001f09027819 */ /* 0x000fe400000006ff */
[----:B------:R-:W-:Y:S01]  /*3400*/  PLOP3.LUT P0, PT, PT, PT, UP3, 0x80, 0x8 ;  /* 0x000000000008781c */ /* 0x000fe20003f0f038 */
[----:B------:R-:W-:Y:S01]  /*3410*/  VIADD R3, R0, 0x100 ;  /* 0x0000010000037836 */ /* 0x000fe20000000000 */
[----:B-1----:R-:W1:Y:S02]  /*3420*/  SYNCS.PHASECHK.TRANS64.TRYWAIT P1, [R0+URZ+0xf0], R2 ;  /* 0x0000f002000075a7 */ /* 0x002e6400080211ff */
[----:B-1--4-:R-:W-:Y:S09]  /*3430*/  @!P1 BRA `(.L_x_60) ;  /* 0x00000064007c9947 */ /* 0x012ff20003800000 */
.L_x_159:
[----:B------:R-:W-:Y:S01]  /*3440*/  LEA R4, R10, UR6, 0x4 ;  /* 0x000000060a047c11 */ /* 0x000fe2000f8e20ff */
[----:B------:R-:W-:Y:S01]  /*3450*/  @UP3 ULEA UR4, UR16, UR6, 0x3 ;  /* 0x0000000610043291 */ /* 0x000fe2000f8e18ff */
[----:B------:R-:W-:Y:S01]  /*3460*/  PLOP3.LUT P2, PT, PT, PT, PT, 0x80, 0x8 ;  /* 0x000000000008781c */ /* 0x000fe20003f4f070 */
[----:B------:R-:W-:Y:S01]  /*3470*/  ULEA UR8, UR17, UR6, 0x3 ;  /* 0x0000000611087291 */ /* 0x000fe2000f8e18ff */
[----:B------:R-:W-:Y:S02]  /*3480*/  PRMT R3, RZ, 0x654, R3 ;  /* 0x00000654ff037816 */ /* 0x000fe40000000003 */
[----:B------:R-:W2:Y:S01]  /*3490*/  LDS.128 R4, [R4+0x180] ;  /* 0x0001800004047984 */ /* 0x000ea20000000c00 */
[----:B-1----:R-:W-:Y:S02]  /*34a0*/  @P0 SHF.L.U32 R2, R8, 0x1f, RZ ;  /* 0x0000001f08020819 */ /* 0x002fe400000006ff */
[----:B------:R-:W-:Y:S01]  /*34b0*/  SHF.L.U32 R0, R11, 0x1f, RZ ;  /* 0x0000001f0b007819 */ /* 0x000fe200000006ff */
[----:B------:R-:W-:Y:S01]  /*34c0*/  @!PT LDS RZ, [RZ] ;  /* 0x00000000fffff984 */ /* 0x000fe20000000800 */
[----:B------:R-:W-:Y:S01]  /*34d0*/  @!PT LDS RZ, [RZ] ;  /* 0x00000000fffff984 */ /* 0x000fe20000000800 */
[----:B------:R-:W-:Y:S01]  /*34e0*/  @!PT LDS RZ, [RZ] ;  /* 0x00000000fffff984 */ /* 0x000fe20000000800 */
[----:B------:R-:W-:Y:S01]  /*34f0*/  @!PT LDS RZ, [RZ] ;  /* 0x00000000fffff984 */ /* 0x000fe20000000800 */
[----:B------:R1:W-:Y:S06]  /*3500*/  MEMBAR.ALL.CTA ;  /* 0x0000000000007992 */ /* 0x0003ec0000008000 */
[----:B-1----:R-:W1:Y:S02]  /*3510*/  FENCE.VIEW.ASYNC.S ;  /* 0x00000000000073c6 */ /* 0x002e640000000000 */
[----:B-1----:R1:W-:Y:S01]  /*3520*/  SYNCS.ARRIVE.TRANS64.RED.A1T0 RZ, [R3+URZ], RZ ;  /* 0x000000ff03ff79a7 */ /* 0x0023e200081004ff */
[----:B------:R1:W4:Y:S01]  /*3530*/  @P0 SYNCS.PHASECHK.TRANS64.TRYWAIT P2, [UR4], R2 ;  /* 0x00000002ff0005a7 */ /* 0x0003220008041104 */
[----:B------:R-:W-:Y:S01]  /*3540*/  ULEA.HI UR4, UR17, UR17, URZ, 0x1 ;  /* 0x0000001111047291 */ /* 0x000fe2000f8f08ff */
[----:B--2---:R-:W-:-:S03]  /*3550*/  LOP3.LUT P1, RZ, R6, 0x1, RZ, 0xc0, !PT ;  /* 0x0000000106ff7812 */ /* 0x004fc6000782c0ff */
[----:B------:R-:W-:Y:S02]  /*3560*/  USHF.L.U32 UR9, UR4, 0x7, URZ ;  /* 0x0000000704097899 */ /* 0x000fe400080006ff */
[----:B------:R-:W-:Y:S02]  /*3570*/  ULOP3.LUT UR4, UR4, 0xffe, URZ, 0xc0, !UPT ;  /* 0x00000ffe04047892 */ /* 0x000fe4000f8ec0ff */
[----:B------:R-:W-:Y:S02]  /*3580*/  ULOP3.LUT UR9, UR9, 0xffffff00, URZ, 0xc0, !UPT ;  /* 0xffffff0009097892 */ /* 0x000fe4000f8ec0ff */
[----:B------:R-:W-:Y:S02]  /*3590*/  UIADD3 UR4, UPT, UPT, -UR4, UR17, URZ ;  /* 0x0000001104047290 */ /* 0x000fe4000fffe1ff */
[----:B------:R-:W-:Y:S01]  /*35a0*/  UIADD3 UR9, UPT, UPT, UR19, UR9, URZ ;  /* 0x0000000913097290 */ /* 0x000fe2000fffe0ff */
[----:B------:R-:W2:Y:S03]  /*35b0*/  SYNCS.PHASECHK.TRANS64.TRYWAIT P0, [UR8+0x130], R0 ;  /* 0x00013000ff0075a7 */ /* 0x000ea60008001108 */
[----:B------:R-:W-:Y:S01]  /*35c0*/  ULEA UR9, UR4, UR9, 0x14 ;  /* 0x0000000904097291 */ /* 0x000fe2000f8ea0ff */
[----:B-12-4-:R-:W-:Y:S11]  /*35d0*/  @!P0 BRA `(.L_x_61) ;  /* 0x0000006400288947 */ /* 0x016ff60003800000 */
.L_x_161:
[----:B------:R-:W-:Y:S01]  /*35e0*/  IADD3 R10, PT, PT, R10, 0x1, RZ ;  /* 0x000000010a0a7810 */ /* 0x000fe20007ffe0ff */
[----:B------:R-:W-:Y:S06]  /*35f0*/  BRA.U !UP3, `(.L_x_62) ;  /* 0x000000010b987547 */ /* 0x000fec000b800000 */
[----:B------:R-:W-:Y:S01]  /*3600*/  UPLOP3.LUT UP4, UPT, UPT, UPT, UPT, 0x40, 0x4 ;  /* 0x000000000004789c */ /* 0x000fe20003f8e870 */
[----:B------:R-:W-:Y:S01]  /*3610*/  UMOV UR15, UR10 ;  /* 0x0000000a000f7c82 */ /* 0x000fe20008000000 */
[----:B------:R-:W-:Y:S01]  /*3620*/  UMOV UR14, UR5 ;  /* 0x00000005000e7c82 */ /* 0x000fe20008000000 */
[----:B------:R-:W-:-:S08]  /*3630*/  UMOV UR13, UR16 ;  /* 0x00000010000d7c82 */ /* 0x000fd00008000000 */
.L_x_65:
[----:B------:R-:W-:Y:S02]  /*3640*/  UIADD3 UR15, UPT, UPT, UR15, 0x1, URZ ;  /* 0x000000010f0f7890 */ /* 0x000fe4000fffe0ff */
[----:B--2---:R-:W-:Y:S02]  /*3650*/  ULEA UR7, UR13, UR6, 0x3 ;  /* 0x000000060d077291 */ /* 0x004fe4000f8e18ff */
[----:B------:R-:W-:Y:S01]  /*3660*/  UISETP.NE.AND UP0, UPT, UR15, URZ, UPT ;  /* 0x000000ff0f00728c */ /* 0x000fe2000bf05270 */
[----:B----4-:R-:W-:Y:S10]  /*3670*/  @P2 BRA `(.L_x_63) ;  /* 0x00000000000c2947 */ /* 0x010ff40003800000 */
[----:B-1----:R-:W-:Y:S04]  /*3680*/  SHF.L.U32 R2, R8, 0x1f, RZ ;  /* 0x0000001f08027819 */ /* 0x002fe800000006ff */
[----:B------:R-:W1:Y:S02]  /*3690*/  SYNCS.PHASECHK.TRANS64.TRYWAIT P0, [UR7], R2 ;  /* 0x00000002ff0075a7 */ /* 0x000e640008001107 */
[----:B-1----:R-:W-:Y:S05]  /*36a0*/  @!P0 BRA `(.L_x_64) ;  /* 0x00000064000c8947 */ /* 0x002fea0003800000 */
.L_x_63:
[----:B------:R-:W-:Y:S01]  /*36b0*/  UISETP.NE.AND UP1, UPT, UR14, 0x1, UPT ;  /* 0x000000010e00788c */ /* 0x000fe2000bf25270 */
[----:B------:R-:W-:Y:S01]  /*36c0*/  PLOP3.LUT P2, PT, PT, PT, PT, 0x80, 0x8 ;  /* 0x000000000008781c */ /* 0x000fe20003f4f070 */
[----:B------:R-:W-:Y:S02]  /*36d0*/  UIADD3 UR16, UPT, UPT, UR13, 0x1, URZ ;  /* 0x000000010d107890 */ /* 0x000fe4000fffe0ff */
[----:B------:R-:W-:Y:S02]  /*36e0*/  ULEA UR24, UR13, UR18, 0x8 ;  /* 0x000000120d187291 */ /* 0x000fe4000f8e40ff */
[----:B------:R-:W-:Y:S01]  /*36f0*/  UISETP.NE.AND UP2, UPT, UR16, 0xa, UPT ;  /* 0x0000000a1000788c */ /* 0x000fe2000bf45270 */
[----:B------:R-:W-:Y:S01]  /*3700*/  PLOP3.LUT P0, PT, PT, PT, UP1, 0x80, 0x8 ;  /* 0x000000000008781c */ /* 0x000fe20003f0f018 */
[----:B------:R-:W-:Y:S02]  /*3710*/  ULEA UR26, UR13, UR11, 0xa ;  /* 0x0000000b0d1a7291 */ /* 0x000fe4000f8e50ff */
[----:B------:R-:W-:Y:S02]  /*3720*/  USEL UR12, URZ, 0x1, UP2 ;  /* 0x00000001ff0c7887 */ /* 0x000fe40009000000 */
[----:B------:R-:W-:Y:S02]  /*3730*/  USEL UR16, UR16, URZ, UP2 ;  /* 0x000000ff10107287 */ /* 0x000fe40009000000 */
[----:B------:R-:W-:Y:S02]  /*3740*/  UIADD3 UR30, UPT, UPT, UR24, 0x80, URZ ;  /* 0x00000080181e7890 */ /* 0x000fe4000fffe0ff */
[----:B------:R-:W-:Y:S01]  /*3750*/  @UP1 ULEA UR4, UR16, UR6, 0x3 ;  /* 0x0000000610041291 */ /* 0x000fe2000f8e18ff */
[----:B------:R-:W-:Y:S01]  /*3760*/  LOP3.LUT R8, R8, UR12, RZ, 0x3c, !PT ;  /* 0x0000000c08087c12 */ /* 0x000fe2000f8e3cff */
[----:B------:R-:W-:Y:S02]  /*3770*/  UIADD3 UR28, UPT, UPT, UR26, 0x100, URZ ;  /* 0x000001001a1c7890 */ /* 0x000fe4000fffe0ff */
[----:B------:R-:W-:Y:S01]  /*3780*/  UIADD3 UR7, UPT, UPT, UR7, 0x50, URZ ;  /* 0x0000005007077890 */ /* 0x000fe2000fffe0ff */
[----:B-1----:R-:W-:Y:S01]  /*3790*/  @P0 SHF.L.U32 R0, R8, 0x1f, RZ ;  /* 0x0000001f08000819 */ /* 0x002fe200000006ff */
[----:B------:R-:W-:Y:S01]  /*37a0*/  UMOV UR25, 0x80004020 ;  /* 0x8000402000197882 */ /* 0x000fe20000000000 */
[----:B------:R-:W-:Y:S01]  /*37b0*/  UMOV UR27, 0x40004040 ;  /* 0x40004040001b7882 */ /* 0x000fe20000000000 */
[----:B------:R-:W-:Y:S01]  /*37c0*/  UMOV UR31, 0x80004020 ;  /* 0x80004020001f7882 */ /* 0x000fe20000000000 */
[----:B------:R2:W4:Y:S01]  /*37d0*/  @P0 SYNCS.PHASECHK.TRANS64.TRYWAIT P2, [UR4], R0 ;  /* 0x00000000ff0005a7 */ /* 0x0005220008041104 */
[----:B------:R-:W-:Y:S01]  /*37e0*/  UIADD3 UR14, UPT, UPT, UR14, -0x1, URZ ;  /* 0xffffffff0e0e7890 */ /* 0x000fe2000fffe0ff */
[----:B------:R2:W-:Y:S01]  /*37f0*/  UTCQMMA gdesc[UR24], gdesc[UR26], tmem[UR9], tmem[UR22], idesc[UR23], UP4 ;  /* 0x00ff161a180075ea */ /* 0x0005e2000a000309 */
[----:B------:R-:W-:Y:S01]  /*3800*/  UPLOP3.LUT UP4, UPT, UPT, UPT, UPT, 0x80, 0x8 ;  /* 0x000000000008789c */ /* 0x000fe20003f8f070 */
[----:B------:R-:W-:Y:S01]  /*3810*/  UMOV UR29, 0x40004040 ;  /* 0x40004040001d7882 */ /* 0x000fe20000000000 */
[----:B------:R-:W-:Y:S01]  /*3820*/  UMOV UR13, UR16 ;  /* 0x00000010000d7c82 */ /* 0x000fe20008000000 */
[----:B------:R2:W-:Y:S01]  /*3830*/  UTCQMMA gdesc[UR30], gdesc[UR28], tmem[UR9], tmem[UR20], idesc[UR21], UPT ;  /* 0x00ff141c1e0075ea */ /* 0x0005e2000b800309 */
[----:B------:R2:W-:Y:S01]  /*3840*/  UTCBAR [UR7], URZ ;  /* 0x000000ff070073e9 */ /* 0x0005e200080000ff */
[----:B------:R-:W-:Y:S06]  /*3850*/  BRA.U UP0, `(.L_x_65) ;  /* 0xfffffffd00787547 */ /* 0x000fec000b83ffff */
.L_x_62:
[----:B------:R-:W-:Y:S01]  /*3860*/  UIADD3 UR17, UPT, UPT, UR17, 0x1, URZ ;  /* 0x0000000111117890 */ /* 0x000fe2000fffe0ff */
[C---:B------:R-:W-:Y:S01]  /*3870*/  ISETP.NE.AND P0, PT, R10.reuse, 0x2, PT ;  /* 0x000000020a00780c */ /* 0x040fe20003f05270 */
[----:B------:R-:W-:Y:S02]  /*3880*/  UIADD3 UR8, UPT, UPT, UR8, 0x110, URZ ;  /* 0x0000011008087890 */ /* 0x000fe4000fffe0ff */
[----:B------:R-:W-:Y:S01]  /*3890*/  UISETP.NE.AND UP0, UPT, UR17, 0x4, UPT ;  /* 0x000000041100788c */ /* 0x000fe2000bf05270 */
[----:B-12---:R-:W-:Y:S02]  /*38a0*/  SEL R0, RZ, 0x1, P0 ;  /* 0x00000001ff007807 */ /* 0x006fe40000000000 */
[----:B------:R-:W-:Y:S01]  /*38b0*/  SEL R10, R10, RZ, P0 ;  /* 0x000000ff0a0a7207 */ /* 0x000fe20000000000 */
[----:B------:R-:W-:Y:S01]  /*38c0*/  USEL UR4, URZ, 0x1, UP0 ;  /* 0x00000001ff047887 */ /* 0x000fe20008000000 */
[----:B------:R-:W-:Y:S01]  /*38d0*/  LOP3.LUT R9, R9, R0, RZ, 0x3c, !PT ;  /* 0x0000000009097212 */ /* 0x000fe200078e3cff */
[----:B------:R-:W-:Y:S01]  /*38e0*/  USEL UR17, UR17, URZ, UP0 ;  /* 0x000000ff11117287 */ /* 0x000fe20008000000 */
[----:B------:R1:W-:Y:S03]  /*38f0*/  UTCBAR [UR8], URZ ;  /* 0x000000ff080073e9 */ /* 0x0003e600080000ff */
[----:B------:R-:W-:Y:S01]  /*3900*/  LOP3.LUT R11, R11, UR4, RZ, 0x3c, !PT ;  /* 0x000000040b0b7c12 */ /* 0x000fe2000f8e3cff */
[----:B------:R-:W-:Y:S07]  /*3910*/  @P1 BRA `(.L_x_66) ;  /* 0xfffffff800b01947 */ /* 0x000fee000383ffff */
[----:B------:R-:W2:Y:S01]  /*3920*/  S2UR UR4, SR_CgaCtaId ;  /* 0x00000000000479c3 */ /* 0x000ea20000008800 */
[----:B------:R-:W-:Y:S01]  /*3930*/  ELECT P0, URZ, PT ;  /* 0x0000000000ff782f */ /* 0x000fe20003800000 */
[----:B------:R-:W-:Y:S01]  /*3940*/  IMAD.MOV.U32 R0, RZ, RZ, 0x1 ;  /* 0x00000001ff007424 */ /* 0x000fe200078e00ff */
[----:B------:R-:W-:Y:S01]  /*3950*/  UIADD3 UR6, UPT, UPT, UR6, 0x130, URZ ;  /* 0x0000013006067890 */ /* 0x000fe2000fffe0ff */
[----:B------:R-:W-:Y:S01]  /*3960*/  SHF.L.U32 R2, R11, 0x1f, RZ ;  /* 0x0000001f0b027819 */ /* 0x000fe200000006ff */
[----:B------:R-:W-:-:S03]  /*3970*/  UMOV UR5, 0x40 ;  /* 0x0000004000057882 */ /* 0x000fc60000000000 */
[----:B------:R-:W-:Y:S01]  /*3980*/  UVIRTCOUNT.DEALLOC.SMPOOL 0x80 ;  /* 0x000000800000784c */ /* 0x000fe20000000000 */
[----:B--2---:R-:W-:Y:S02]  /*3990*/  ULEA UR4, UR4, UR5, 0x18 ;  /* 0x0000000504047291 */ /* 0x004fe4000f8ec0ff */
[----:B------:R-:W-:-:S07]  /*39a0*/  ULEA UR5, UR17, UR6, 0x3 ;  /* 0x0000000611057291 */ /* 0x000fce000f8e18ff */
[----:B------:R2:W-:Y:S02]  /*39b0*/  @P0 STS.U8 [UR4+0x1c], R0 ;  /* 0x00001c00ff000988 */ /* 0x0005e40008000004 */
[----:B------:R-:W3:Y:S02]  /*39c0*/  SYNCS.PHASECHK.TRANS64.TRYWAIT P0, [UR5], R2 ;  /* 0x00000002ff0075a7 */ /* 0x000ee40008001105 */
[----:B--23--:R-:W-:Y:S05]  /*39d0*/  @!P0 BRA `(.L_x_67) ;  /* 0x0000006000588947 */ /* 0x00cfea0003800000 */
.L_x_164:
[----:B------:R-:W-:-:S04]  /*39e0*/  UIADD3 UR7, UPT, UPT, UR17, 0x1, URZ ;  /* 0x0000000111077890 */ /* 0x000fc8000fffe0ff */
[----:B------:R-:W-:-:S04]  /*39f0*/  UISETP.NE.AND UP0, UPT, UR7, 0x4, UPT ;  /* 0x000000040700788c */ /* 0x000fc8000bf05270 */
[----:B-1----:R-:W-:Y:S02]  /*3a00*/  USEL UR8, URZ, 0x1, UP0 ;  /* 0x00000001ff087887 */ /* 0x002fe40008000000 */
[----:B------:R-:W-:-:S04]  /*3a10*/  USEL UR7, UR7, URZ, UP0 ;  /* 0x000000ff07077287 */ /* 0x000fc80008000000 */
[----:B------:R-:W-:Y:S01]  /*3a20*/  ULEA UR5, UR7, UR6, 0x3 ;  /* 0x0000000607057291 */ /* 0x000fe2000f8e18ff */
[----:B--2---:R-:W-:-:S04]  /*3a30*/  LOP3.LUT R2, R11, UR8, RZ, 0x3c, !PT ;  /* 0x000000080b027c12 */ /* 0x004fc8000f8e3cff */
[----:B------:R-:W-:-:S04]  /*3a40*/  SHF.L.U32 R3, R2, 0x1f, RZ ;  /* 0x0000001f02037819 */ /* 0x000fc800000006ff */
[----:B------:R-:W1:Y:S02]  /*3a50*/  SYNCS.PHASECHK.TRANS64.TRYWAIT P0, [UR5], R3 ;  /* 0x00000003ff0075a7 */ /* 0x000e640008001105 */
[----:B-1----:R-:W-:Y:S05]  /*3a60*/  @!P0 BRA `(.L_x_68) ;  /* 0x00000060004c8947 */ /* 0x002fea0003800000 */
.L_x_166:
        /* <DEDUP_REMOVED lines=9> */
.L_x_168:
[----:B------:R-:W-:-:S04]  /*3b00*/  UIADD3 UR7, UPT, UPT, UR7, 0x1, URZ ;  /* 0x0000000107077890 */ /* 0x000fc8000fffe0ff */
[----:B------:R-:W-:-:S04]  /*3b10*/  UISETP.NE.AND UP0, UPT, UR7, 0x4, UPT ;  /* 0x000000040700788c */ /* 0x000fc8000bf05270 */
[----:B------:R-:W-:Y:S02]  /*3b20*/  USEL UR5, URZ, 0x1, UP0 ;  /* 0x00000001ff057887 */ /* 0x000fe40008000000 */
[----:B------:R-:W-:-:S04]  /*3b30*/  USEL UR7, UR7, URZ, UP0 ;  /* 0x000000ff07077287 */ /* 0x000fc80008000000 */
[----:B------:R-:W-:Y:S01]  /*3b40*/  ULEA UR7, UR7, UR6, 0x3 ;  /* 0x0000000607077291 */ /* 0x000fe2000f8e18ff */
[----:B------:R-:W-:-:S04]  /*3b50*/  LOP3.LUT R2, R2, UR5, RZ, 0x3c, !PT ;  /* 0x0000000502027c12 */ /* 0x000fc8000f8e3cff */
[----:B------:R-:W-:-:S04]  /*3b60*/  SHF.L.U32 R2, R2, 0x1f, RZ ;  /* 0x0000001f02027819 */ /* 0x000fc800000006ff */
[----:B------:R-:W2:Y:S02]  /*3b70*/  SYNCS.PHASECHK.TRANS64.TRYWAIT P0, [UR7], R2 ;  /* 0x00000002ff0075a7 */ /* 0x000ea40008001107 */
[----:B--2---:R-:W-:Y:S05]  /*3b80*/  @!P0 BRA `(.L_x_70) ;  /* 0x0000006000348947 */ /* 0x004fea0003800000 */
.L_x_170:
[----:B------:R-:W-:Y:S01]  /*3b90*/  NOP ;  /* 0x0000000000007918 */ /* 0x000fe20000000000 */
[----:B-1----:R-:W1:Y:S01]  /*3ba0*/  LDS R0, [UR4+0x14] ;  /* 0x00001404ff007984 */ /* 0x002e620008000800 */
[----:B------:R-:W-:Y:S01]  /*3bb0*/  ULOP3.LUT UR6, UR19, 0xffff, URZ, 0xc0, !UPT ;  /* 0x0000ffff13067892 */ /* 0x000fe2000f8ec0ff */
[----:B------:R-:W-:Y:S01]  /*3bc0*/  UMOV UR8, 0xffff ;  /* 0x0000ffff00087882 */ /* 0x000fe20000000000 */
[----:B------:R-:W-:Y:S02]  /*3bd0*/  UMOV UR5, 0x1 ;  /* 0x0000000100057882 */ /* 0x000fe40000000000 */
[----:B------:R-:W-:-:S04]  /*3be0*/  USHF.R.U32.HI UR6, URZ, 0x5, UR6 ;  /* 0x00000005ff067899 */ /* 0x000fc80008011606 */
[----:B------:R-:W-:Y:S02]  /*3bf0*/  USHF.L.U32 UR8, UR8, UR6, URZ ;  /* 0x0000000608087299 */ /* 0x000fe400080006ff */
[----:B------:R-:W-:-:S04]  /*3c00*/  USHF.L.U32 UR5, UR5, UR6, URZ ;  /* 0x0000000605057299 */ /* 0x000fc800080006ff */
[----:B-1----:R-:W-:-:S04]  /*3c10*/  LOP3.LUT R0, R0, UR8, RZ, 0xc0, !PT ;  /* 0x0000000800007c12 */ /* 0x002fc8000f8ec0ff */
[----:B------:R-:W-:-:S13]  /*3c20*/  ISETP.NE.AND P0, PT, R0, UR8, PT ;  /* 0x0000000800007c0c */ /* 0x000fda000bf05270 */
[----:B------:R-:W-:Y:S05]  /*3c30*/  @P0 BRA `(.L_x_71) ;  /* 0x0000000000580947 */ /* 0x000fea0003800000 */
[----:B------:R-:W1:Y:S02]  /*3c40*/  LDS R0, [UR4+0x18] ;  /* 0x00001804ff007984 */ /* 0x000e640008000800 */
[----:B-1----:R-:W-:-:S04]  /*3c50*/  LOP3.LUT R0, R0, UR5, RZ, 0xc0, !PT ;  /* 0x0000000500007c12 */ /* 0x002fc8000f8ec0ff */
[----:B------:R-:W-:-:S13]  /*3c60*/  ISETP.NE.AND P0, PT, R0, UR5, PT ;  /* 0x0000000500007c0c */ /* 0x000fda000bf05270 */
[----:B------:R-:W-:Y:S05]  /*3c70*/  @P0 BRA `(.L_x_72) ;  /* 0x00000000003c0947 */ /* 0x000fea0003800000 */
[----:B------:R-:W1:Y:S01]  /*3c80*/  S2R R2, SR_LANEID ;  /* 0x0000000000027919 */ /* 0x000e620000000000 */
[----:B------:R-:W-:Y:S01]  /*3c90*/  ULOP3.LUT UR8, URZ, UR8, URZ, 0x33, !UPT ;  /* 0x00000008ff087292 */ /* 0x000fe2000f8e33ff */
[----:B------:R-:W-:Y:S02]  /*3ca0*/  VOTEU.ANY UR7, UPT, PT ;  /* 0x0000000000077886 */ /* 0x000fe400038e0100 */
[----:B------:R-:W-:-:S03]  /*3cb0*/  UFLO.U32 UR7, UR7 ;  /* 0x00000007000772bd */ /* 0x000fc600080e0000 */
[----:B------:R-:W-:-:S04]  /*3cc0*/  IMAD.U32 R0, RZ, RZ, UR8 ;  /* 0x00000008ff007e24 */ /* 0x000fc8000f8e00ff */
[----:B------:R2:W3:Y:S02]  /*3cd0*/  REDUX UR6, R0 ;  /* 0x00000000000673c4 */ /* 0x0004e40000000000 */
[----:B------:R1:W-:Y:S02]  /*3ce0*/  UTCATOMSWS.AND URZ, UR8 ;  /* 0x0000000800ff79e3 */ /* 0x0003e40008000000 */
[----:B-1----:R-:W-:Y:S02]  /*3cf0*/  ISETP.EQ.U32.AND P0, PT, R2, UR7, PT ;  /* 0x0000000702007c0c */ /* 0x002fe4000bf02070 */
[----:B--2---:R-:W-:Y:S02]  /*3d00*/  LOP3.LUT R0, RZ, UR5, RZ, 0x33, !PT ;  /* 0x00000005ff007c12 */ /* 0x004fe4000f8e33ff */
[----:B---3--:R-:W-:Y:S02]  /*3d10*/  MOV R2, UR6 ;  /* 0x0000000600027c02 */ /* 0x008fe40008000f00 */
[----:B------:R-:W1:Y:S07]  /*3d20*/  REDUX UR5, R0 ;  /* 0x00000000000573c4 */ /* 0x000e6e0000000000 */
[----:B------:R2:W-:Y:S01]  /*3d30*/  @P0 ATOMS.AND RZ, [UR4+0x14], R2 ;  /* 0x00001402ffff098c */ /* 0x0005e2000a800004 */
[----:B-1----:R-:W-:-:S05]  /*3d40*/  IMAD.U32 R0, RZ, RZ, UR5 ;  /* 0x00000005ff007e24 */ /* 0x002fca000f8e00ff */
[----:B------:R2:W-:Y:S01]  /*3d50*/  @P0 ATOMS.AND RZ, [UR4+0x18], R0 ;  /* 0x00001800ffff098c */ /* 0x0005e2000a800004 */
[----:B------:R-:W-:Y:S05]  /*3d60*/  BRA `(.L_x_73) ;  /* 0x0000000000147947 */ /* 0x000fea0003800000 */
.L_x_72:
[----:B------:R-:W-:Y:S02]  /*3d70*/  MOV R2, 0x3d90 ;  /* 0x00003d9000027802 */ /* 0x000fe40000000f00 */
[----:B----45:R-:W-:Y:S05]  /*3d80*/  CALL.REL.NOINC `($__internal_0_$__cuda_sm10x_tcgen05_guardrail_trap_col_being_dealloced_not_returned_by_alloc) ;  /* 0x0000006400187944 */ /* 0x030fea0003c00000 */
[----:B------:R-:W-:Y:S05]  /*3d90*/  BRA `(.L_x_73) ;  /* 0x0000000000087947 */ /* 0x000fea0003800000 */
.L_x_71:
[----:B------:R-:W-:Y:S02]  /*3da0*/  MOV R2, 0x3dc0 ;  /* 0x00003dc000027802 */ /* 0x000fe40000000f00 */
[----:B----45:R-:W-:Y:S05]  /*3db0*/  CALL.REL.NOINC `($__internal_2_$__cuda_sm10x_tcgen05_guardrail_trap_unallocated_columns_being_dealloced) ;  /* 0x0000006400247944 */ /* 0x030fea0003c00000 */
.L_x_73:
[----:B------:R-:W-:Y:S01]  /*3dc0*/  NOP ;  /* 0x0000000000007918 */ /* 0x000fe20000000000 */
[----:B------:R-:W-:Y:S05]  /*3dd0*/  EXIT ;  /* 0x000000000000794d */ /* 0x000fea0003800000 */
.L_x_55:
[----:B------:R-:W-:-:S09]  /*3de0*/  UISETP.NE.OR UP2, UPT, UR8, 0x3, !UP2 ;  /* 0x000000030800788c */ /* 0x000fd2000d745670 */
[----:B------:R-:W-:Y:S05]  /*3df0*/  BRA.U UP2, `(.L_x_74) ;  /* 0x0000001102087547 */ /* 0x000fea000b800000 */
[----:B------:R-:W1:Y:S01]  /*3e00*/  LDC R0, c[0x0][0xb30] ;  /* 0x0002cc00ff007b82 */ /* 0x000e620000000800 */
[----:B------:R-:W2:Y:S01]  /*3e10*/  LDCU.64 UR8, c[0x0][0x888] ;  /* 0x00011100ff0877ac */ /* 0x000ea20008000a00 */
[----:B------:R-:W-:Y:S02]  /*3e20*/  HFMA2 R27, -RZ, RZ, 0, 0 ;  /* 0x00000000ff1b7431 */ /* 0x000fe400000001ff */
[----:B------:R-:W-:Y:S01]  /*3e30*/  IMAD.MOV.U32 R29, RZ, RZ, 0x1 ;  /* 0x00000001ff1d7424 */ /* 0x000fe200078e00ff */
[----:B------:R-:W-:Y:S01]  /*3e40*/  MOV R25, 0x1000 ;  /* 0x0000100000197802 */ /* 0x000fe20000000f00 */
[----:B------:R-:W4:Y:S01]  /*3e50*/  LDCU.64 UR4, c[0x0][0x890] ;  /* 0x00011200ff0477ac */ /* 0x000f220008000a00 */
[----:B------:R-:W-:Y:S01]  /*3e60*/  IMAD.MOV.U32 R28, RZ, RZ, RZ ;  /* 0x000000ffff1c7224 */ /* 0x000fe200078e00ff */
[----:B------:R-:W3:Y:S01]  /*3e70*/  LDC R24, c[0x0][0x370] ;  /* 0x0000dc00ff187b82 */ /* 0x000ee20000000800 */
[----:B------:R-:W-:Y:S01]  /*3e80*/  UMOV UR7, 0x400 ;  /* 0x0000040000077882 */ /* 0x000fe20000000000 */
[----:B------:R-:W-:-:S02]  /*3e90*/  UPLOP3.LUT UP1, UPT, UPT, UPT, UPT, 0x40, 0x4 ;  /* 0x000000000004789c */ /* 0x000fc40003f2e870 */
[----:B------:R-:W-:-:S04]  /*3ea0*/  ULEA UR7, UR37, UR7, 0x18 ;  /* 0x0000000725077291 */ /* 0x000fc8000f8ec0ff */
[----:B------:R-:W3:Y:S01]  /*3eb0*/  LDC R3, c[0x0][0xb0c] ;  /* 0x0002c300ff037b82 */ /* 0x000ee20000000800 */
[----:B------:R-:W-:Y:S02]  /*3ec0*/  UIADD3 UR13, UPT, UPT, UR7, 0xb8, URZ ;  /* 0x000000b8070d7890 */ /* 0x000fe4000fffe0ff */
[----:B--2---:R-:W-:Y:S02]  /*3ed0*/  UISETP.NE.U32.AND UP2, UPT, UR8, URZ, UPT ;  /* 0x000000ff0800728c */ /* 0x004fe4000bf45070 */
[----:B------:R-:W-:Y:S02]  /*3ee0*/  UIADD3 UR33, UPT, UPT, UR7, 0xa0, URZ ;  /* 0x000000a007217890 */ /* 0x000fe4000fffe0ff */
[----:B----4-:R-:W-:Y:S01]  /*3ef0*/  UISETP.NE.U32.AND UP3, UPT, UR4, URZ, UPT ;  /* 0x000000ff0400728c */ /* 0x010fe2000bf65070 */
[----:B------:R-:W2:Y:S01]  /*3f00*/  LDC R18, c[0x0][0xb20] ;  /* 0x0002c800ff127b82 */ /* 0x000ea20000000800 */
[----:B-1----:R-:W-:Y:S01]  /*3f10*/  ISETP.NE.AND P1, PT, R0, 0x1, PT ;  /* 0x000000010000780c */ /* 0x002fe20003f25270 */
[----:B------:R-:W-:-:S02]  /*3f20*/  UISETP.NE.AND.EX UP2, UPT, UR9, URZ, UPT, UP2 ;  /* 0x000000ff0900728c */ /* 0x000fc4000bf45320 */
[----:B------:R-:W-:Y:S02]  /*3f30*/  UIADD3 UR25, UPT, UPT, UR7, 0xa8, URZ ;  /* 0x000000a807197890 */ /* 0x000fe4000fffe0ff */
[----:B------:R-:W-:Y:S02]  /*3f40*/  UIADD3 UR17, UPT, UPT, UR7, 0xb0, URZ ;  /* 0x000000b007117890 */ /* 0x000fe4000fffe0ff */
[----:B------:R-:W1:Y:S01]  /*3f50*/  LDC.64 R30, c[0x0][0x348] ;  /* 0x0000d200ff1e7b82 */ /* 0x000e620000000a00 */
[----:B------:R-:W-:Y:S02]  /*3f60*/  UPRMT UR13, UR37, 0x654, UR13 ;  /* 0x00000654250d7896 */ /* 0x000fe4000800000d */
[----:B------:R-:W-:-:S05]  /*3f70*/  UISETP.NE.AND.EX UP3, UPT, UR5, URZ, UPT, UP3 ;  /* 0x000000ff0500728c */ /* 0x000fca000bf65330 */
[----:B------:R-:W4:Y:S08]  /*3f80*/  LDC.64 R16, c[0x0][0xb10] ;  /* 0x0002c400ff107b82 */ /* 0x000f300000000a00 */
[----:B------:R-:W1:Y:S08]  /*3f90*/  LDC.64 R6, c[0x0][0xb18] ;  /* 0x0002c600ff067b82 */ /* 0x000e700000000a00 */
[----:B------:R-:W1:Y:S08]  /*3fa0*/  LDC.64 R4, c[0x0][0xb28] ;  /* 0x0002ca00ff047b82 */ /* 0x000e700000000a00 */
[----:B--23--:R-:W1:Y:S02]  /*3fb0*/  LDC R19, c[0x0][0x374] ;  /* 0x0000dd00ff137b82 */ /* 0x00ce640000000800 */
.L_x_85:
[C---:B------:R-:W-:Y:S02]  /*3fc0*/  LEA R0, R28.reuse, UR7, 0x3 ;  /* 0x000000071c007c11 */ /* 0x040fe4000f8e18ff */
[----:B------:R-:W-:Y:S02]  /*3fd0*/  SHF.L.U32 R2, R27, 0x1f, RZ ;  /* 0x0000001f1b027819 */ /* 0x000fe400000006ff */
[----:B------:R-:W-:Y:S02]  /*3fe0*/  LEA R20, R28, UR7, 0x4 ;  /* 0x000000071c147c11 */ /* 0x000fe4000f8e20ff */
[----:B--2---:R-:W2:Y:S02]  /*3ff0*/  SYNCS.PHASECHK.TRANS64.TRYWAIT P0, [R0+URZ+0xf0], R2 ;  /* 0x0000f002000075a7 */ /* 0x004ea400080011ff */
[----:B--2---:R-:W-:Y:S05]  /*4000*/  @!P0 BRA `(.L_x_75) ;  /* 0x0000005c002c8947 */ /* 0x004fea0003800000 */
.L_x_171:
[----:B------:R-:W-:Y:S01]  /*4010*/  ISETP.GE.AND P0, PT, R40, 0x1, PT ;  /* 0x000000012800780c */ /* 0x000fe20003f06270 */
[----:B------:R-:W3:Y:S01]  /*4020*/  LDS.128 R20, [R20+0x180] ;  /* 0x0001800014147984 */ /* 0x000ee20000000c00 */
[----:B--2---:R-:W-:Y:S01]  /*4030*/  VIADD R0, R0, 0x100 ;  /* 0x0000010000007836 */ /* 0x004fe20000000000 */
[----:B------:R-:W-:Y:S01]  /*4040*/  @!PT LDS RZ, [RZ] ;  /* 0x00000000fffff984 */ /* 0x000fe20000000800 */
[----:B------:R-:W-:Y:S01]  /*4050*/  @!PT LDS RZ, [RZ] ;  /* 0x00000000fffff984 */ /* 0x000fe20000000800 */
[----:B------:R-:W-:Y:S01]  /*4060*/  @!PT LDS RZ, [RZ] ;  /* 0x00000000fffff984 */ /* 0x000fe20000000800 */
[----:B------:R-:W-:Y:S01]  /*4070*/  @!PT LDS RZ, [RZ] ;  /* 0x00000000fffff984 */ /* 0x000fe20000000800 */
[----:B------:R2:W-:Y:S06]  /*4080*/  MEMBAR.ALL.CTA ;  /* 0x0000000000007992 */ /* 0x0005ec0000008000 */
[----:B--2---:R-:W2:Y:S01]  /*4090*/  FENCE.VIEW.ASYNC.S ;  /* 0x00000000000073c6 */ /* 0x004ea20000000000 */
[----:B------:R-:W-:Y:S04]  /*40a0*/  PRMT R0, RZ, 0x654, R0 ;  /* 0x00000654ff007816 */ /* 0x000fe80000000000 */
[----:B--2---:R2:W-:Y:S01]  /*40b0*/  SYNCS.ARRIVE.TRANS64.RED.A1T0 RZ, [R0+URZ], RZ ;  /* 0x000000ff00ff79a7 */ /* 0x0045e200081004ff */
[----:B---3--:R-:W-:Y:S11]  /*40c0*/  LOP3.LUT P3, RZ, R22, 0x1, RZ, 0xc0, !PT ;  /* 0x0000000116ff7812 */ /* 0x008ff6000786c0ff */
[----:B------:R-:W-:Y:S02]  /*40d0*/  @!UPT UIADD3 URZ, UPT, UPT, URZ, URZ, URZ ;  /* 0x000000fffffff290 */ /* 0x000fe4000fffe0ff */
[----:B------:R-:W-:Y:S02]  /*40e0*/  @P3 MOV R11, R20 ;  /* 0x00000014000b3202 */ /* 0x000fe40000000f00 */
[----:B------:R-:W-:Y:S01]  /*40f0*/  @P3 LOP3.LUT R10, R21, 0xffff, RZ, 0xc0, !PT ;  /* 0x0000ffff150a3812 */ /* 0x000fe200078ec0ff */
[----:B--2---:R-:W-:Y:S06]  /*4100*/  @!P0 BRA `(.L_x_76) ;  /* 0x0000000000a48947 */ /* 0x004fec0003800000 */
[-C--:B-1----:R-:W-:Y:S01]  /*4110*/  IMAD.HI.U32 R0, R19, R7.reuse, RZ ;  /* 0x0000000713007227 */ /* 0x082fe200078e00ff */
[----:B------:R-:W-:Y:S02]  /*4120*/  ISETP.NE.AND P0, PT, R6, 0x1, PT ;  /* 0x000000010600780c */ /* 0x000fe40003f05270 */
[----:B------:R-:W-:Y:S01]  /*4130*/  ISETP.NE.AND P2, PT, R40, 0x1, PT ;  /* 0x000000012800780c */ /* 0x000fe20003f45270 */
[----:B----4-:R-:W-:Y:S01]  /*4140*/  IMAD.HI.U32 R9, R24, R16, RZ ;  /* 0x0000001018097227 */ /* 0x010fe200078e00ff */
[----:B------:R-:W-:Y:S02]  /*4150*/  SHF.R.U32.HI R0, RZ, R18, R0 ;  /* 0x00000012ff007219 */ /* 0x000fe40000011600 */
[----:B------:R-:W-:Y:S01]  /*4160*/  ISETP.NE.AND P4, PT, R3, 0x1, PT ;  /* 0x000000010300780c */ /* 0x000fe20003f85270 */
[----:B------:R-:W-:Y:S01]  /*4170*/  IMAD.HI.U32 R13, R10, R7, RZ ;  /* 0x000000070a0d7227 */ /* 0x000fe200078e00ff */
[----:B------:R-:W-:Y:S02]  /*4180*/  SHF.R.U32.HI R9, RZ, R17, R9 ;  /* 0x00000011ff097219 */ /* 0x000fe40000011609 */
[----:B------:R-:W-:Y:S01]  /*4190*/  SEL R0, R19, R0, !P0 ;  /* 0x0000000013007207 */ /* 0x000fe20004000000 */
[----:B------:R-:W-:Y:S01]  /*41a0*/  IMAD.HI.U32 R12, R11, R16, RZ ;  /* 0x000000100b0c7227 */ /* 0x000fe200078e00ff */
[----:B------:R-:W-:Y:S03]  /*41b0*/  SEL R9, R24, R9, !P4 ;  /* 0x0000000918097207 */ /* 0x000fe60006000000 */
[-C--:B------:R-:W-:Y:S01]  /*41c0*/  IMAD.HI.U32 R8, R0, R4.reuse, RZ ;  /* 0x0000000400087227 */ /* 0x080fe200078e00ff */
[----:B------:R-:W-:Y:S03]  /*41d0*/  SHF.R.U32.HI R12, RZ, R17, R12 ;  /* 0x00000011ff0c7219 */ /* 0x000fe6000001160c */
[----:B------:R-:W-:Y:S01]  /*41e0*/  IMAD.HI.U32 R2, R9, R4, RZ ;  /* 0x0000000409027227 */ /* 0x000fe200078e00ff */
[-C--:B------:R-:W-:Y:S02]  /*41f0*/  @P2 SHF.R.U32.HI R0, RZ, R5.reuse, R8 ;  /* 0x00000005ff002219 */ /* 0x080fe40000011608 */
[----:B------:R-:W-:Y:S02]  /*4200*/  SHF.R.U32.HI R8, RZ, R18, R13 ;  /* 0x00000012ff087219 */ /* 0x000fe4000001160d */
[----:B------:R-:W-:Y:S01]  /*4210*/  @P2 SHF.R.U32.HI R9, RZ, R5, R2 ;  /* 0x00000005ff092219 */ /* 0x000fe20000011602 */
[----:B------:R-:W-:Y:S01]  /*4220*/  IMAD R0, R40, R0, RZ ;  /* 0x0000000028007224 */ /* 0x000fe200078e02ff */
[----:B------:R-:W-:Y:S02]  /*4230*/  SEL R8, R10, R8, !P0 ;  /* 0x000000080a087207 */ /* 0x000fe40004000000 */
[----:B------:R-:W-:Y:S01]  /*4240*/  SEL R2, R11, R12, !P4 ;  /* 0x0000000c0b027207 */ /* 0x000fe20006000000 */
[----:B------:R-:W-:Y:S01]  /*4250*/  IMAD R12, R40, R9, RZ ;  /* 0x00000009280c7224 */ /* 0x000fe200078e02ff */
[C---:B------:R-:W-:Y:S01]  /*4260*/  ISETP.GE.AND P0, PT, R8.reuse, R0, PT ;  /* 0x000000000800720c */ /* 0x040fe20003f06270 */
[----:B------:R-:W-:Y:S03]  /*4270*/  IMAD.HI.U32 R0, R8, R4, RZ ;  /* 0x0000000408007227 */ /* 0x000fe600078e00ff */
[----:B------:R-:W-:Y:S02]  /*4280*/  ISETP.GE.OR P0, PT, R2, R12, P0 ;  /* 0x0000000c0200720c */ /* 0x000fe40000706670 */
[-C--:B------:R-:W-:Y:S04]  /*4290*/  SHF.R.U32.HI R0, RZ, R5.reuse, R0 ;  /* 0x00000005ff007219 */ /* 0x080fe80000011600 */
[----:B------:R-:W-:Y:S05]  /*42a0*/  SEL R13, R8, R0, !P2 ;  /* 0x00000000080d7207 */ /* 0x000fea0005000000 */
[----:B------:R-:W-:Y:S02]  /*42b0*/  IMAD.MOV R12, RZ, RZ, -R13 ;  /* 0x000000ffff0c7224 */ /* 0x000fe400078e0a0d */
[----:B------:R-:W-:Y:S04]  /*42c0*/  @!P0 IMAD.HI.U32 R0, R2, R4, RZ ;  /* 0x0000000402008227 */ /* 0x000fe800078e00ff */
[----:B------:R-:W-:Y:S01]  /*42d0*/  IMAD R12, R40, R12, R8 ;  /* 0x0000000c280c7224 */ /* 0x000fe200078e0208 */
[----:B------:R-:W-:Y:S04]  /*42e0*/  @!P0 SHF.R.U32.HI R0, RZ, R5, R0 ;  /* 0x00000005ff008219 */ /* 0x000fe80000011600 */
[----:B------:R-:W-:Y:S04]  /*42f0*/  @!P0 SEL R0, R2, R0, !P2 ;  /* 0x0000000002008207 */ /* 0x000fe80005000000 */
[----:B------:R-:W-:Y:S01]  /*4300*/  @!P0 IADD3 R13, PT, PT, R13, -R0, RZ ;  /* 0x800000000d0d8210 */ /* 0x000fe20007ffe0ff */
[----:B------:R-:W-:Y:S01]  /*4310*/  @!P0 IMAD R0, R9, R12, R0 ;  /* 0x0000000c09008224 */ /* 0x000fe200078e0200 */
[----:B------:R-:W-:Y:S01]  /*4320*/  IADD3 R9, PT, PT, -R8, RZ, RZ ;  /* 0x000000ff08097210 */ /* 0x000fe20007ffe1ff */
[--C-:B------:R-:W-:Y:S02]  /*4330*/  IMAD.MOV R12, RZ, RZ, -R2.reuse ;  /* 0x000000ffff0c7224 */ /* 0x100fe400078e0a02 */
[----:B------:R-:W-:Y:S02]  /*4340*/  @!P0 IMAD R8, R13, R40, R2 ;  /* 0x000000280d088224 */ /* 0x000fe400078e0202 */
[----:B------:R-:W-:Y:S02]  /*4350*/  @!P0 IMAD.MOV.U32 R2, RZ, RZ, R0 ;  /* 0x000000ffff028224 */ /* 0x000fe400078e0000 */
[----:B------:R-:W-:Y:S02]  /*4360*/  IMAD R11, R3, R12, R11 ;  /* 0x0000000c030b7224 */ /* 0x000fe400078e020b */
[----:B------:R-:W-:Y:S02]  /*4370*/  IMAD R10, R6, R9, R10 ;  /* 0x00000009060a7224 */ /* 0x000fe400078e020a */
[----:B------:R-:W-:Y:S02]  /*4380*/  IMAD R11, R2, R3, R11 ;  /* 0x00000003020b7224 */ /* 0x000fe400078e020b */
[----:B------:R-:W-:Y:S02]  /*4390*/  IMAD R10, R8, R6, R10 ;  /* 0x00000006080a7224 */ /* 0x000fe400078e020a */
.L_x_76:
[----:B------:R-:W-:Y:S05]  /*43a0*/  BRA.U UP1, `(.L_x_77) ;  /* 0x0000000101107547 */ /* 0x000fea000b800000 */
[----:B------:R-:W-:Y:S04]  /*43b0*/  MOV R2, UR6 ;  /* 0x0000000600027c02 */ /* 0x000fe80008000f00 */
[----:B------:R-:W-:Y:S04]  /*43c0*/  SHF.L.U32 R2, R2, 0x1f, RZ ;  /* 0x0000001f02027819 */ /* 0x000fe800000006ff */
[----:B------:R-:W2:Y:S02]  /*43d0*/  SYNCS.PHASECHK.TRANS64.TRYWAIT P0, [UR7+0xe8], R2 ;  /* 0x0000e802ff0075a7 */ /* 0x000ea40008001107 */
[----:B--2---:R-:W-:Y:S05]  /*43e0*/  @!P0 BRA `(.L_x_78) ;  /* 0x0000005800488947 */ /* 0x004fea0003800000 */
.L_x_77:
[----:B------:R-:W-:Y:S02]  /*43f0*/  R2UR UR35, R15 ;  /* 0x000000000f2372ca */ /* 0x000fe400000e0000 */
[----:B------:R-:W-:Y:S02]  /*4400*/  R2UR UR34, R14 ;  /* 0x000000000e2272ca */ /* 0x000fe400000e0000 */
[----:B------:R-:W-:Y:S02]  /*4410*/  ISETP.NE.U32.AND P2, PT, RZ, UR4, PT ;  /* 0x00000004ff007c0c */ /* 0x000fe4000bf45070 */
[----:B------:R-:W-:Y:S02]  /*4420*/  SHF.L.U32 R14, R29, 0x1f, RZ ;  /* 0x0000001f1d0e7819 */ /* 0x000fe400000006ff */
[----:B------:R-:W-:Y:S05]  /*4430*/  ISETP.NE.AND.EX P2, PT, RZ, UR5, PT, P2 ;  /* 0x00000005ff007c0c */ /* 0x000fea000bf45320 */
[----:B------:R-:W-:Y:S02]  /*4440*/  USHF.L.U32 UR35, UR35, 0x6, URZ ;  /* 0x0000000623237899 */ /* 0x000fe400080006ff */
[----:B------:R-:W-:Y:S01]  /*4450*/  USHF.L.U32 UR34, UR34, 0x8, URZ ;  /* 0x0000000822227899 */ /* 0x000fe200080006ff */
[----:B------:R-:W-:Y:S11]  /*4460*/  BRA.U !UP3, `(.L_x_79) ;  /* 0x000000010b347547 */ /* 0x000ff6000b800000 */
[----:B------:R-:W-:Y:S01]  /*4470*/  UPLOP3.LUT UP0, UPT, UPT, UPT, UP2, 0x80, 0x8 ;  /* 0x000000000008789c */ /* 0x000fe20003f0f020 */
[----:B--2---:R-:W-:Y:S02]  /*4480*/  HFMA2 R0, -RZ, RZ, 0, 5.9604644775390625e-08 ;  /* 0x00000001ff007431 */ /* 0x004fe400000001ff */
[----:B------:R-:W-:Y:S03]  /*4490*/  IMAD.MOV.U32 R96, RZ, RZ, 0x1 ;  /* 0x00000001ff607424 */ /* 0x000fe600078e00ff */
[----:B------:R-:W-:Y:S05]  /*44a0*/  PLOP3.LUT P0, PT, PT, PT, UP0, 0x80, 0x8 ;  /* 0x000000000008781c */ /* 0x000fea0003f0f008 */
[----:B------:R-:W2:Y:S01]  /*44b0*/  @UP0 LDCU.64 UR10, c[0x0][0x888] ;  /* 0x00011100ff0a07ac */ /* 0x000ea20008000a00 */
[----:B------:R-:W-:Y:S07]  /*44c0*/  @UP0 UIMAD UR8, UR36, UR4, URZ ;  /* 0x00000004240802a4 */ /* 0x000fee000f8e02ff */
[----:B------:R-:W-:Y:S01]  /*44d0*/  @!P0 PRMT R96, R0, 0x7610, R96 ;  /* 0x0000761000608816 */ /* 0x000fe20000000060 */
[----:B--2---:R-:W-:Y:S03]  /*44e0*/  @UP0 UIMAD.WIDE UR10, UR8, 0x4, UR10 ;  /* 0x00000004080a08a5 */ /* 0x004fe6000f8e020a */
[----:B------:R-:W2:Y:S03]  /*44f0*/  @!UP0 LDCU UR8, c[0x0][0x880] ;  /* 0x00011000ff0887ac */ /* 0x000ea60008000800 */
[----:B------:R-:W-:Y:S01]  /*4500*/  IMAD.U32 R8, RZ, RZ, UR10 ;  /* 0x0000000aff087e24 */ /* 0x000fe2000f8e00ff */
[----:B------:R-:W-:Y:S05]  /*4510*/  MOV R9, UR11 ;  /* 0x0000000b00097c02 */ /* 0x000fea0008000f00 */
[----:B-----5:R3:W5:Y:S02]  /*4520*/  @P0 LDG.E R49, desc[UR46][R8.64] ;  /* 0x0000002e08310981 */ /* 0x020764000c1e1900 */
[----:B--23--:R-:W-:Y:S07]  /*4530*/  @!P0 IMAD.U32 R49, RZ, RZ, UR8 ;  /* 0x00000008ff318e24 */ /* 0x00cfee000f8e00ff */
.L_x_79:
[----:B-----5:R-:W-:Y:S01]  /*4540*/  @!P2 FSETP.EQ.AND P0, PT, R49, RZ, PT ;  /* 0x000000ff3100a20b */ /* 0x020fe20003f02000 */
[----:B------:R-:W-:Y:S01]  /*4550*/  @!UPT UIADD3 URZ, UPT, UPT, URZ, URZ, URZ ;  /* 0x000000fffffff290 */ /* 0x000fe2000fffe0ff */
[----:B------:R-:W-:Y:S11]  /*4560*/  @!P2 BRA `(.L_x_80) ;  /* 0x000000000014a947 */ /* 0x000ff60003800000 */
[----:B------:R-:W-:Y:S02]  /*4570*/  LOP3.LUT P2, RZ, R96, 0xff, RZ, 0xc0, !PT ;  /* 0x000000ff60ff7812 */ /* 0x000fe4000784c0ff */
[----:B------:R-:W-:Y:S04]  /*4580*/  PLOP3.LUT P0, PT, PT, PT, UP0, 0x80, 0x8 ;  /* 0x000000000008781c */ /* 0x000fe80003f0f008 */
[----:B------:R-:W-:Y:S07]  /*4590*/  PLOP3.LUT P0, PT, P0, PT, PT, 0x8, 0x80 ;  /* 0x000000000080781c */ /* 0x000fee000070e170 */
[----:B------:R-:W-:Y:S11]  /*45a0*/  @P2 FSETP.EQ.AND P0, PT, R49, RZ, PT ;  /* 0x000000ff3100220b */ /* 0x000ff60003f02000 */
[----:B------:R-:W-:Y:S02]  /*45b0*/  @!UPT UIADD3 URZ, UPT, UPT, URZ, URZ, URZ ;  /* 0x000000fffffff290 */ /* 0x000fe4000fffe0ff */
.L_x_80:
[----:B------:R-:W3:Y:S01]  /*45c0*/  SYNCS.PHASECHK.TRANS64.TRYWAIT P2, [UR7+0xc0], R14 ;  /* 0x0000c00eff0075a7 */ /* 0x000ee20008041107 */
[----:B------:R-:W-:Y:S04]  /*45d0*/  ELECT P4, URZ, PT ;  /* 0x0000000000ff782f */ /* 0x000fe80003880000 */
[----:B------:R-:W-:Y:S11]  /*45e0*/  PLOP3.LUT P4, PT, P0, P4, PT, 0xf2, 0x2f ;  /* 0x00000000002f781c */ /* 0x000ff60000789e72 */
[----:B------:R-:W-:Y:S02]  /*45f0*/  @!UPT UIADD3 URZ, UPT, UPT, URZ, URZ, URZ ;  /* 0x000000fffffff290 */ /* 0x000fe4000fffe0ff */
[----:B-1----:R-:W-:Y:S05]  /*4600*/  @!P4 IADD3 R8, P0, PT, R30, 0x580, RZ ;  /* 0x000005801e08c810 */ /* 0x002fea0007f1e0ff */
[----:B--2---:R-:W-:Y:S01]  /*4610*/  @!P4 IMAD.X R2, RZ, RZ, R31, P0 ;  /* 0x000000ffff02c224 */ /* 0x004fe200000e061f */
[----:B---3--:R-:W-:Y:S07]  /*4620*/  @!P2 BRA `(.L_x_81) ;  /* 0x0000005400d0a947 */ /* 0x008fee0003800000 */
.L_x_174:
[----:B------:R-:W-:Y:S01]  /*4630*/  @!P4 R2UR UR8, R2 ;  /* 0x000000000208c2ca */ /* 0x000fe200000e0000 */
[----:B------:R-:W-:Y:S01]  /*4640*/  VOTEU.ALL UP1, P4 ;  /* 0x0000000000ff7886 */ /* 0x000fe20002020000 */
[----:B------:R-:W-:Y:S01]  /*4650*/  @!P4 R2UR UR9, R8 ;  /* 0x000000000809c2ca */ /* 0x000fe200000e0000 */
[----:B-1----:R-:W-:Y:S01]  /*4660*/  @!P4 IMAD.MOV.U32 R0, RZ, RZ, 0x1000 ;  /* 0x00001000ff00c424 */ /* 0x002fe200078e00ff */
[----:B------:R-:W-:Y:S01]  /*4670*/  UMOV UR10, 0x0 ;  /* 0x00000000000a7882 */ /* 0x000fe20000000000 */
[----:B------:R-:W-:Y:S01]  /*4680*/  UMOV UR11, 0x10000000 ;  /* 0x10000000000b7882 */ /* 0x000fe20000000000 */
[----:B------:R-:W-:Y:S01]  /*4690*/  @!UP1 UIADD3 UR32, UPT, UPT, UR7, 0x200, URZ ;  /* 0x0000020007209890 */ /* 0x000fe2000fffe0ff */
[----:B------:R-:W-:Y:S06]  /*46a0*/  VOTEU.ALL UP1, P4 ;  /* 0x0000000000ff7886 */ /* 0x000fec0002020000 */
[----:B------:R-:W-:Y:S01]  /*46b0*/  IMAD.U32 R9, RZ, RZ, UR8 ;  /* 0x00000008ff097e24 */ /* 0x000fe2000f8e00ff */
[----:B------:R-:W-:Y:S01]  /*46c0*/  UPRMT UR8, UR37, 0x654, UR33 ;  /* 0x0000065425087896 */ /* 0x000fe20008000021 */
[----:B------:R-:W-:Y:S03]  /*46d0*/  IMAD.U32 R8, RZ, RZ, UR9 ;  /* 0x00000009ff087e24 */ /* 0x000fe6000f8e00ff */
[----:B------:R-:W-:Y:S02]  /*46e0*/  @!P4 R2UR UR15, R9 ;  /* 0x00000000090fc2ca */ /* 0x000fe400000e0000 */
[----:B------:R-:W-:Y:S02]  /*46f0*/  @!P4 R2UR UR14, R8 ;  /* 0x00000000080ec2ca */ /* 0x000fe400000e0000 */
[----:B------:R-:W-:Y:S05]  /*4700*/  @!P4 IADD3 R8, P0, PT, R30, 0x580, RZ ;  /* 0x000005801e08c810 */ /* 0x000fea0007f1e0ff */
[----:B------:R-:W-:Y:S06]  /*4710*/  @!P4 IMAD.X R2, RZ, RZ, R31, P0 ;  /* 0x000000ffff02c224 */ /* 0x000fec00000e061f */
[----:B------:R1:W-:Y:S01]  /*4720*/  @!UP1 UTMALDG.3D [UR32], [UR14], desc[UR10] ;  /* 0x00000a200e0095b4 */ /* 0x0003e20008011000 */
[----:B------:R1:W-:Y:S01]  /*4730*/  @!P4 SYNCS.ARRIVE.TRANS64.RED.A0TR RZ, [UR7+0xa0], R0 ;  /* 0x0000a000ffffc9a7 */ /* 0x0003e20008300407 */
[----:B------:R-:W-:Y:S01]  /*4740*/  SYNCS.ARRIVE.TRANS64.RED.A1T0 RZ, [UR8], RZ ;  /* 0x000000ffffff79a7 */ /* 0x000fe20008100408 */
[----:B------:R-:W2:Y:S02]  /*4750*/  SYNCS.PHASECHK.TRANS64.TRYWAIT P2, [UR7+0xc8], R14 ;  /* 0x0000c80eff0075a7 */ /* 0x000ea40008041107 */
[----:B-12---:R-:W-:Y:S05]  /*4760*/  @!P2 BRA `(.L_x_82) ;  /* 0x000000540098a947 */ /* 0x006fea0003800000 */
.L_x_176:
[----:B------:R-:W-:Y:S01]  /*4770*/  @!P4 R2UR UR8, R2 ;  /* 0x000000000208c2ca */ /* 0x000fe200000e0000 */
[----:B------:R-:W-:Y:S01]  /*4780*/  VOTEU.ALL UP1, P4 ;  /* 0x0000000000ff7886 */ /* 0x000fe20002020000 */
[----:B------:R-:W-:Y:S01]  /*4790*/  @!P4 R2UR UR9, R8 ;  /* 0x000000000809c2ca */ /* 0x000fe200000e0000 */
[----:B-1----:R-:W-:Y:S01]  /*47a0*/  @!P4 IMAD.MOV.U32 R0, RZ, RZ, 0x1000 ;  /* 0x00001000ff00c424 */ /* 0x002fe200078e00ff */
[----:B------:R-:W-:Y:S01]  /*47b0*/  UMOV UR10, 0x0 ;  /* 0x00000000000a7882 */ /* 0x000fe20000000000 */
[----:B------:R-:W-:Y:S01]  /*47c0*/  UMOV UR11, 0x10000000 ;  /* 0x10000000000b7882 */ /* 0x000fe20000000000 */
[----:B------:R-:W-:Y:S02]  /*47d0*/  @!UP1 UIADD3 UR26, UPT, UPT, UR34, 0x40, URZ ;  /* 0x00000040221a9890 */ /* 0x000fe4000fffe0ff */
[----:B------:R-:W-:Y:S01]  /*47e0*/  @!UP1 UIADD3 UR24, UPT, UPT, UR7, 0x1200, URZ ;  /* 0x0000120007189890 */ /* 0x000fe2000fffe0ff */
[----:B------:R-:W-:Y:S01]  /*47f0*/  VOTEU.ALL UP1, P4 ;  /* 0x0000000000ff7886 */ /* 0x000fe20002020000 */
[----:B------:R-:W-:Y:S01]  /*4800*/  UMOV UR27, UR35 ;  /* 0x00000023001b7c82 */ /* 0x000fe20008000000 */
[----:B------:R-:W-:Y:S02]  /*4810*/  UMOV UR28, UR36 ;  /* 0x00000024001c7c82 */ /* 0x000fe40008000000 */
        /* <DEDUP_REMOVED lines=12> */
.L_x_178:
[----:B------:R-:W2:Y:S01]  /*48e0*/  LDC.64 R12, c[0x0][0xb18] ;  /* 0x0002c600ff0c7b82 */ /* 0x000ea20000000a00 */
[----:B------:R-:W-:Y:S01]  /*48f0*/  @!P4 R2UR UR8, R2 ;  /* 0x000000000208c2ca */ /* 0x000fe200000e0000 */
[----:B------:R-:W-:Y:S01]  /*4900*/  VOTEU.ALL UP1, P4 ;  /* 0x0000000000ff7886 */ /* 0x000fe20002020000 */
[----:B------:R-:W-:Y:S01]  /*4910*/  @!P4 R2UR UR9, R8 ;  /* 0x000000000809c2ca */ /* 0x000fe200000e0000 */
[----:B-1----:R-:W-:Y:S01]  /*4920*/  @!P4 IMAD.MOV.U32 R0, RZ, RZ, 0x1000 ;  /* 0x00001000ff00c424 */ /* 0x002fe200078e00ff */
[----:B------:R-:W-:Y:S03]  /*4930*/  UMOV UR10, 0x0 ;  /* 0x00000000000a7882 */ /* 0x000fe60000000000 */
[----:B------:R-:W1:Y:S01]  /*4940*/  @!P1 LDC R2, c[0x0][0xb0c] ;  /* 0x0002c300ff029b82 */ /* 0x000e620000000800 */
[----:B------:R-:W-:Y:S01]  /*4950*/  @!UP1 UIADD3 UR18, UPT, UPT, UR34, 0x80, URZ ;  /* 0x0000008022129890 */ /* 0x000fe2000fffe0ff */
[----:B------:R-:W-:Y:S01]  /*4960*/  @P3 SHF.R.U32.HI R26, RZ, 0x10, R21 ;  /* 0x00000010ff1a3819 */ /* 0x000fe20000011615 */
[----:B------:R-:W-:Y:S01]  /*4970*/  @!UP1 UIADD3 UR16, UPT, UPT, UR7, 0x2200, URZ ;  /* 0x0000220007109890 */ /* 0x000fe2000fffe0ff */
[----:B------:R-:W-:Y:S01]  /*4980*/  VIADD R28, R28, 0x1 ;  /* 0x000000011c1c7836 */ /* 0x000fe20000000000 */
[----:B------:R-:W-:Y:S01]  /*4990*/  VOTEU.ALL UP1, P4 ;  /* 0x0000000000ff7886 */ /* 0x000fe20002020000 */
[----:B------:R-:W-:Y:S01]  /*49a0*/  UMOV UR11, 0x10000000 ;  /* 0x10000000000b7882 */ /* 0x000fe20000000000 */
[----:B------:R-:W-:Y:S01]  /*49b0*/  UMOV UR19, UR35 ;  /* 0x0000002300137c82 */ /* 0x000fe20008000000 */
[----:B------:R-:W-:Y:S01]  /*49c0*/  IMAD.U32 R9, RZ, RZ, UR8 ;  /* 0x00000008ff097e24 */ /* 0x000fe2000f8e00ff */
[----:B------:R-:W-:Y:S01]  /*49d0*/  UMOV UR20, UR36 ;  /* 0x0000002400147c82 */ /* 0x000fe20008000000 */
[----:B------:R-:W-:Y:S01]  /*49e0*/  IMAD.U32 R8, RZ, RZ, UR9 ;  /* 0x00000009ff087e24 */ /* 0x000fe2000f8e00ff */
[----:B------:R-:W-:Y:S02]  /*49f0*/  UPRMT UR8, UR37, 0x654, UR17 ;  /* 0x0000065425087896 */ /* 0x000fe40008000011 */
[----:B------:R-:W-:Y:S02]  /*4a00*/  @!P4 R2UR UR15, R9 ;  /* 0x00000000090fc2ca */ /* 0x000fe400000e0000 */
[----:B------:R-:W-:Y:S02]  /*4a10*/  @!P4 R2UR UR14, R8 ;  /* 0x00000000080ec2ca */ /* 0x000fe400000e0000 */
[----:B------:R-:W3:Y:S11]  /*4a20*/  LDC.64 R8, c[0x0][0xb10] ;  /* 0x0002c400ff087b82 */ /* 0x000ef60000000a00 */
[----:B------:R1:W-:Y:S01]  /*4a30*/  @!UP1 UTMALDG.3D [UR16], [UR14], desc[UR10] ;  /* 0x00000a100e0095b4 */ /* 0x0003e20008011000 */
[----:B------:R5:W-:Y:S01]  /*4a40*/  @!P4 SYNCS.ARRIVE.TRANS64.RED.A0TR RZ, [UR7+0xb0], R0 ;  /* 0x0000b000ffffc9a7 */ /* 0x000be20008300407 */
[C---:B---3--:R-:W-:Y:S01]  /*4a50*/  @!P1 IMAD.HI.U32 R8, R11.reuse, R8, RZ ;  /* 0x000000080b089227 */ /* 0x048fe200078e00ff */
[----:B--2---:R-:W-:Y:S02]  /*4a60*/  @!P1 ISETP.NE.AND P0, PT, R12, 0x1, PT ;  /* 0x000000010c00980c */ /* 0x004fe40003f05270 */
[----:B-1----:R-:W-:Y:S01]  /*4a70*/  @!P1 ISETP.NE.AND P2, PT, R2, 0x1, PT ;  /* 0x000000010200980c */ /* 0x002fe20003f45270 */
[----:B------:R-:W-:Y:S01]  /*4a80*/  SYNCS.ARRIVE.TRANS64.RED.A1T0 RZ, [UR8], RZ ;  /* 0x000000ffffff79a7 */ /* 0x000fe20008100408 */
[C---:B------:R-:W-:Y:S01]  /*4a90*/  @!P1 IMAD.HI.U32 R13, R10.reuse, R13, RZ ;  /* 0x0000000d0a0d9227 */ /* 0x040fe200078e00ff */
[----:B------:R-:W-:Y:S04]  /*4aa0*/  @!P1 SHF.R.U32.HI R8, RZ, R9, R8 ;  /* 0x00000009ff089219 */ /* 0x000fe80000011608 */
[----:B------:R-:W-:Y:S01]  /*4ab0*/  @!P1 SEL R8, R11, R8, !P2 ;  /* 0x000000080b089207 */ /* 0x000fe20005000000 */
[----:B------:R-:W1:Y:S01]  /*4ac0*/  SYNCS.PHASECHK.TRANS64.TRYWAIT P5, [UR7+0xd8], R14 ;  /* 0x0000d80eff0075a7 */ /* 0x000e6200080a1107 */
[----:B-----5:R-:W2:Y:S02]  /*4ad0*/  @!P1 LDC R0, c[0x0][0xb20] ;  /* 0x0002c800ff009b82 */ /* 0x020ea40000000800 */
[----:B--2---:R-:W-:Y:S04]  /*4ae0*/  @!P1 SHF.R.U32.HI R0, RZ, R0, R13 ;  /* 0x00000000ff009219 */ /* 0x004fe8000001160d */
[----:B------:R-:W-:Y:S05]  /*4af0*/  @!P1 SEL R9, R10, R0, !P0 ;  /* 0x000000000a099207 */ /* 0x000fea0004000000 */
[----:B------:R-:W-:Y:S02]  /*4b00*/  @!P1 IMAD.IADD R0, R9, 0x1, -R8 ;  /* 0x0000000109009824 */ /* 0x000fe400078e0a08 */
[----:B------:R-:W-:Y:S02]  /*4b10*/  @!P1 IMAD.IADD R8, R8, 0x1, -R9 ;  /* 0x0000000108089824 */ /* 0x000fe400078e0a09 */
[----:B------:R-:W-:Y:S02]  /*4b20*/  @!P1 IMAD R11, R0, R2, R11 ;  /* 0x00000002000b9224 */ /* 0x000fe400078e020b */
[----:B------:R-:W-:Y:S01]  /*4b30*/  @!P1 IMAD R10, R8, R12, R10 ;  /* 0x0000000c080a9224 */ /* 0x000fe200078e020a */
[----:B-1----:R-:W-:Y:S06]  /*4b40*/  @!P5 BRA `(.L_x_84) ;  /* 0x0000005000d0d947 */ /* 0x002fec0003800000 */
.L_x_180:
[----:B------:R-:W-:Y:S01]  /*4b50*/  @!P4 IADD3 R2, P0, PT, R30, 0x580, RZ ;  /* 0x000005801e02c810 */ /* 0x000fe20007f1e0ff */
[----:B------:R-:W-:Y:S01]  /*4b60*/  VOTEU.ALL UP1, P4 ;  /* 0x0000000000ff7886 */ /* 0x000fe20002020000 */
[----:B------:R-:W-:Y:S01]  /*4b70*/  UMOV UR18, 0x0 ;  /* 0x0000000000127882 */ /* 0x000fe20000000000 */
[----:B------:R-:W-:Y:S01]  /*4b80*/  UMOV UR19, 0x10000000 ;  /* 0x1000000000137882 */ /* 0x000fe20000000000 */
[----:B------:R-:W-:Y:S01]  /*4b90*/  @!P4 R2UR UR9, R2 ;  /* 0x000000000209c2ca */ /* 0x000fe200000e0000 */
[----:B-1----:R-:W-:Y:S01]  /*4ba0*/  @!P4 IMAD.X R0, RZ, RZ, R31, P0 ;  /* 0x000000ffff00c224 */ /* 0x002fe200000e061f */
[----:B------:R-:W-:Y:S01]  /*4bb0*/  @!UP1 UIADD3 UR10, UPT, UPT, UR34, 0xc0, URZ ;  /* 0x000000c0220a9890 */ /* 0x000fe2000fffe0ff */
[----:B------:R-:W-:Y:S01]  /*4bc0*/  ISETP.NE.AND P0, PT, R28, 0x2, PT ;  /* 0x000000021c00780c */ /* 0x000fe20003f05270 */
[----:B------:R-:W-:Y:S01]  /*4bd0*/  UMOV UR11, UR35 ;  /* 0x00000023000b7c82 */ /* 0x000fe20008000000 */
[----:B------:R-:W-:Y:S01]  /*4be0*/  UMOV UR12, UR36 ;  /* 0x00000024000c7c82 */ /* 0x000fe20008000000 */
[----:B------:R-:W-:Y:S01]  /*4bf0*/  @!P4 R2UR UR8, R0 ;  /* 0x000000000008c2ca */ /* 0x000fe200000e0000 */
[----:B------:R-:W-:Y:S01]  /*4c00*/  IMAD.IADD R14, R10, 0x1, R94 ;  /* 0x000000010a0e7824 */ /* 0x000fe200078e025e */
[----:B------:R-:W-:Y:S01]  /*4c10*/  @P3 R2UR UR36, R26 ;  /* 0x000000001a2432ca */ /* 0x000fe200000e0000 */
[----:B------:R-:W-:Y:S01]  /*4c20*/  IMAD.IADD R15, R11, 0x1, R95 ;  /* 0x000000010b0f7824 */ /* 0x000fe200078e025f */
[----:B------:R-:W-:Y:S02]  /*4c30*/  SEL R0, RZ, 0x1, P0 ;  /* 0x00000001ff007807 */ /* 0x000fe40000000000 */
[----:B------:R-:W-:Y:S01]  /*4c40*/  LOP3.LUT R29, R29, 0x1, RZ, 0x3c, !PT ;  /* 0x000000011d1d7812 */ /* 0x000fe200078e3cff */
[----:B------:R-:W-:Y:S01]  /*4c50*/  IMAD.U32 R8, RZ, RZ, UR9 ;  /* 0x00000009ff087e24 */ /* 0x000fe2000f8e00ff */
[----:B------:R-:W-:Y:S01]  /*4c60*/  @!UP1 UIADD3 UR9, UPT, UPT, UR7, 0xb8, URZ ;  /* 0x000000b807099890 */ /* 0x000fe2000fffe0ff */
[----:B------:R-:W-:Y:S02]  /*4c70*/  LOP3.LUT R27, R27, R0, RZ, 0x3c, !PT ;  /* 0x000000001b1b7212 */ /* 0x000fe400078e3cff */
[----:B------:R-:W-:Y:S02]  /*4c80*/  SEL R28, R28, RZ, P0 ;  /* 0x000000ff1c1c7207 */ /* 0x000fe40000000000 */
[----:B------:R-:W-:Y:S01]  /*4c90*/  IMAD.U32 R9, RZ, RZ, UR8 ;  /* 0x00000008ff097e24 */ /* 0x000fe2000f8e00ff */
[----:B------:R-:W-:Y:S01]  /*4ca0*/  @!P4 R2UR UR14, R8 ;  /* 0x00000000080ec2ca */ /* 0x000fe200000e0000 */
[----:B------:R-:W-:Y:S01]  /*4cb0*/  @!UP1 UIADD3 UR8, UPT, UPT, UR7, 0x3200, URZ ;  /* 0x0000320007089890 */ /* 0x000fe2000fffe0ff */
[----:B------:R-:W-:Y:S02]  /*4cc0*/  VOTEU.ALL UP1, P4 ;  /* 0x0000000000ff7886 */ /* 0x000fe40002020000 */
[----:B------:R-:W-:Y:S11]  /*4cd0*/  @!P4 R2UR UR15, R9 ;  /* 0x00000000090fc2ca */ /* 0x000ff600000e0000 */
[----:B------:R-:W-:Y:S02]  /*4ce0*/  @!UPT UIADD3 URZ, UPT, UPT, URZ, URZ, URZ ;  /* 0x000000fffffff290 */ /* 0x000fe4000fffe0ff */
[----:B------:R2:W-:Y:S01]  /*4cf0*/  @!UP1 UTMALDG.3D [UR8], [UR14], desc[UR18] ;  /* 0x000012080e0095b4 */ /* 0x0005e20008011000 */
[----:B------:R2:W-:Y:S01]  /*4d00*/  @!P4 SYNCS.ARRIVE.TRANS64.RED.A0TR RZ, [UR7+0xb8], R25 ;  /* 0x0000b819ffffc9a7 */ /* 0x0005e20008300407 */
[----:B------:R-:W-:Y:S01]  /*4d10*/  UPLOP3.LUT UP1, UPT, UPT, UPT, UPT, 0x80, 0x8 ;  /* 0x000000000008789c */ /* 0x000fe20003f2f070 */
[----:B------:R-:W-:Y:S01]  /*4d20*/  SYNCS.ARRIVE.TRANS64.RED.A1T0 RZ, [UR13], RZ ;  /* 0x000000ffffff79a7 */ /* 0x000fe2000810040d */
[----:B------:R-:W-:Y:S09]  /*4d30*/  @P3 BRA `(.L_x_85) ;  /* 0xfffffff000a03947 */ /* 0x000ff2000383ffff */
[----:B------:R-:W-:-:S04]  /*4d40*/  SHF.L.U32 R2, R29, 0x1f, RZ ;  /* 0x0000001f1d027819 */ /* 0x000fc800000006ff */
[----:B------:R-:W1:Y:S02]  /*4d50*/  SYNCS.PHASECHK.TRANS64.TRYWAIT P0, [UR7+0xc0], R2 ;  /* 0x0000c002ff0075a7 */ /* 0x000e640008001107 */
[----:B-1----:R-:W-:Y:S05]  /*4d60*/  @!P0 BRA `(.L_x_86) ;  /* 0x0000005000608947 */ /* 0x002fea0003800000 */
.L_x_182:
[----:B------:R-:W3:Y:S02]  /*4d70*/  SYNCS.PHASECHK.TRANS64.TRYWAIT P0, [UR7+0xc8], R2 ;  /* 0x0000c802ff0075a7 */ /* 0x000ee40008001107 */
[----:B---3--:R-:W-:Y:S05]  /*4d80*/  @!P0 BRA `(.L_x_87) ;  /* 0x0000005000708947 */ /* 0x008fea0003800000 */
.L_x_184:
[----:B------:R-:W3:Y:S02]  /*4d90*/  SYNCS.PHASECHK.TRANS64.TRYWAIT P0, [UR7+0xd0], R2 ;  /* 0x0000d002ff0075a7 */ /* 0x000ee40008001107 */
[----:B---3--:R-:W-:Y:S05]  /*4da0*/  @!P0 BRA `(.L_x_88) ;  /* 0x0000005000808947 */ /* 0x008fea0003800000 */
.L_x_186:
[----:B-1----:R-:W-:-:S07]  /*4db0*/  MOV R0, UR7 ;  /* 0x0000000700007c02 */ /* 0x002fce0008000f00 */
.L_x_89:
[----:B-1----:R-:W-:-:S04]  /*4dc0*/  SHF.L.U32 R2, R29, 0x1f, RZ ;  /* 0x0000001f1d027819 */ /* 0x002fc800000006ff */
[----:B------:R1:W3:Y:S03]  /*4dd0*/  SYNCS.PHASECHK.TRANS64.TRYWAIT P0, [R0+URZ+0xd8], R2 ;  /* 0x0000d802000075a7 */ /* 0x0002e600080011ff */
[----:B---3--:R-:W-:Y:S05]  /*4de0*/  @!P0 NANOSLEEP.SYNCS 0x989680 ;  /* 0x009896800000895d */ /* 0x008fea0003900000 */
[----:B------:R-:W3:Y:S02]  /*4df0*/  @!P0 SYNCS.PHASECHK.TRANS64 P0, [R0+URZ+0xd8], R2 ;  /* 0x0000d802000085a7 */ /* 0x000ee400080010ff */
[----:B--23--:R-:W-:Y:S05]  /*4e00*/  @P0 EXIT ;  /* 0x000000000000094d */ /* 0x00cfea0003800000 */
[----:B------:R-:W-:Y:S05]  /*4e10*/  BRA `(.L_x_89) ;  /* 0xfffffffc00e87947 */ /* 0x000fea000383ffff */
.L_x_74:
[----:B------:R-:W-:-:S06]  /*4e20*/  UISETP.GE.AND UP1, UPT, UR8, 0x4, UPT ;  /* 0x000000040800788c */ /* 0x000fcc000bf26270 */
[----:B------:R-:W-:-:S13]  /*4e30*/  PLOP3.LUT P0, PT, PT, PT, UP1, 0x80, 0x8 ;  /* 0x000000000008781c */ /* 0x000fda0003f0f018 */
[----:B------:R-:W-:Y:S05]  /*4e40*/  @!P0 EXIT ;  /* 0x000000000000894d */ /* 0x000fea0003800000 */
[----:B------:R-:W-:Y:S01]  /*4e50*/  BAR.SYNC.DEFER_BLOCKING 0x6, 0xa0 ;  /* 0x0182800000007b1d */ /* 0x000fe20000010000 */
[C---:B------:R-:W-:Y:S01]  /*4e60*/  IMAD.SHL.U32 R3, R108.reuse, 0x40, RZ ;  /* 0x000000406c037824 */ /* 0x040fe200078e00ff */
[C---:B------:R-:W-:Y:S01]  /*4e70*/  LOP3.LUT R110, R108.reuse, 0x60, RZ, 0xc0, !PT ;  /* 0x000000606c6e7812 */ /* 0x040fe200078ec0ff */
[C---:B------:R-:W-:Y:S01]  /*4e80*/  IMAD.SHL.U32 R100, R108.reuse, 0x20, RZ ;  /* 0x000000206c647824 */ /* 0x040fe200078e00ff */
[----:B------:R-:W-:Y:S01]  /*4e90*/  CS2R R106, SRZ ;  /* 0x00000000006a7805 */ /* 0x000fe2000001ff00 */
[C---:B------:R-:W-:Y:S01]  /*4ea0*/  IMAD.SHL.U32 R4, R108.reuse, 0x2, RZ ;  /* 0x000000026c047824 */ /* 0x040fe200078e00ff */
[----:B------:R-:W-:Y:S02]  /*4eb0*/  UMOV UR49, 0x400 ;  /* 0x0000040000317882 */ /* 0x000fe40000000000 */
[----:B------:R-:W1:Y:S01]  /*4ec0*/  LDC R99, c[0x0][0x370] ;  /* 0x0000dc00ff637b82 */ /* 0x000e620000000800 */
[----:B------:R-:W-:Y:S01]  /*4ed0*/  ULEA UR49, UR37, UR49, 0x18 ;  /* 0x0000003125317291 */ /* 0x000fe2000f8ec0ff */
[----:B------:R-:W-:Y:S01]  /*4ee0*/  LOP3.LUT R2, R3, 0x180, RZ, 0xc0, !PT ;  /* 0x0000018003027812 */ /* 0x000fe200078ec0ff */
[----:B------:R-:W-:Y:S01]  /*4ef0*/  IMAD.U32 R46, R108, 0x10000, RZ ;  /* 0x000100006c2e7824 */ /* 0x000fe200078e00ff */
[----:B------:R-:W-:Y:S01]  /*4f00*/  LOP3.LUT R100, R100, 0xc00, RZ, 0xc0, !PT ;  /* 0x00000c0064647812 */ /* 0x000fe200078ec0ff */
[----:B------:R-:W-:Y:S01]  /*4f10*/  UIADD3 UR4, UPT, UPT, UR49, 0x4200, URZ ;  /* 0x0000420031047890 */ /* 0x000fe2000fffe0ff */
[----:B------:R-:W-:Y:S01]  /*4f20*/  LOP3.LUT R4, R2, 0x20, R4, 0xf8, !PT ;  /* 0x0000002002047812 */ /* 0x000fe200078ef804 */
[----:B------:R-:W-:Y:S01]  /*4f30*/  IMAD.SHL.U32 R2, R108, 0x8, RZ ;  /* 0x000000086c027824 */ /* 0x000fe200078e00ff */
[----:B------:R-:W2:Y:S01]  /*4f40*/  LDC R42, c[0x0][0xb0c] ;  /* 0x0002c300ff2a7b82 */ /* 0x000ea20000000800 */
[----:B------:R-:W-:Y:S01]  /*4f50*/  LOP3.LUT R100, R100, 0x40, R3, 0xf8, !PT ;  /* 0x0000004064647812 */ /* 0x000fe200078ef803 */
[----:B------:R-:W-:Y:S01]  /*4f60*/  IMAD.MOV.U32 R45, RZ, RZ, RZ ;  /* 0x000000ffff2d7224 */ /* 0x000fe200078e00ff */
[----:B------:R-:W-:Y:S01]  /*4f70*/  LOP3.LUT R46, R46, 0x600000, RZ, 0xc0, !PT ;  /* 0x006000002e2e7812 */ /* 0x000fe200078ec0ff */
[----:B------:R-:W-:Y:S01]  /*4f80*/  IMAD.MOV.U32 R112, RZ, RZ, RZ ;  /* 0x000000ffff707224 */ /* 0x000fe200078e00ff */
[----:B------:R-:W-:-:S02]  /*4f90*/  LOP3.LUT R108, R108, 0x2, RZ, 0xc0, !PT ;  /* 0x000000026c6c7812 */ /* 0x000fc400078ec0ff */
[----:B------:R-:W-:Y:S02]  /*4fa0*/  CS2R R104, SRZ ;  /* 0x0000000000687805 */ /* 0x000fe4000001ff00 */
[----:B------:R-:W-:Y:S01]  /*4fb0*/  LOP3.LUT R2, R4, 0x30, R2, 0x78, !PT ;  /* 0x0000003004027812 */ /* 0x000fe200078e7802 */
[----:B------:R-:W4:Y:S01]  /*4fc0*/  LDC R97, c[0x0][0xb20] ;  /* 0x0002c800ff617b82 */ /* 0x000f220000000800 */
[----:B------:R-:W3:Y:S01]  /*4fd0*/  LDS R0, [UR49+0x1a0] ;  /* 0x0001a031ff007984 */ /* 0x000ee20008000800 */
[----:B------:R-:W-:Y:S01]  /*4fe0*/  LOP3.LUT R100, R100, 0x200, R3, 0xf8, !PT ;  /* 0x0000020064647812 */ /* 0x000fe200078ef803 */
[----:B------:R-:W-:Y:S01]  /*4ff0*/  IMAD.MOV R102, RZ, RZ, -R108 ;  /* 0x000000ffff667224 */ /* 0x000fe200078e0a6c */
[----:B------:R-:W1:Y:S01]  /*5000*/  LDCU.64 UR52, c[0x0][0x348] ;  /* 0x00006900ff3477ac */ /* 0x000e620008000a00 */
[----:B------:R-:W-:Y:S01]  /*5010*/  IMAD.U32 R109, RZ, RZ, UR4 ;  /* 0x00000004ff6d7e24 */ /* 0x000fe2000f8e00ff */
[----:B------:R-:W-:Y:S02]  /*5020*/  LOP3.LUT R100, R100, R2, RZ, 0xfc, !PT ;  /* 0x0000000264647212 */ /* 0x000fe400078efcff */
[----:B------:R-:W1:Y:S01]  /*5030*/  LDC R41, c[0x0][0xb30] ;  /* 0x0002cc00ff297b82 */ /* 0x000e620000000800 */
[----:B------:R-:W1:Y:S01]  /*5040*/  LDCU.64 UR38, c[0x0][0x888] ;  /* 0x00011100ff2677ac */ /* 0x000e620008000a00 */
[----:B------:R-:W1:Y:S06]  /*5050*/  LDCU.64 UR44, c[0x0][0x890] ;  /* 0x00011200ff2c77ac */ /* 0x000e6c0008000a00 */
[----:B------:R-:W1:Y:S01]  /*5060*/  LDC.64 R92, c[0x0][0xb10] ;  /* 0x0002c400ff5c7b82 */ /* 0x000e620000000a00 */
[----:B------:R-:W-:-:S07]  /*5070*/  UIADD3 UR48, UPT, UPT, UR49, 0x200, URZ ;  /* 0x0000020031307890 */ /* 0x000fce000fffe0ff */
[----:B------:R-:W1:Y:S08]  /*5080*/  LDC.64 R38, c[0x0][0xb18] ;  /* 0x0002c600ff267b82 */ /* 0x000e700000000a00 */
[----:B------:R-:W1:Y:S08]  /*5090*/  LDC.64 R36, c[0x0][0xb28] ;  /* 0x0002ca00ff247b82 */ /* 0x000e700000000a00 */
[----:B------:R-:W1:Y:S01]  /*50a0*/  LDC.64 R90, c[0x0][0x8b0] ;  /* 0x00022c00ff5a7b82 */ /* 0x000e620000000a00 */
[----:B---3--:R-:W-:-:S07]  /*50b0*/  IMAD.IADD R46, R0, 0x1, R46 ;  /* 0x00000001002e7824 */ /* 0x008fce00078e022e */
[----:B------:R-:W3:Y:S08]  /*50c0*/  LDC.64 R88, c[0x0][0x8a8] ;  /* 0x00022a00ff587b82 */ /* 0x000ef00000000a00 */
[----:B--2-4-:R-:W1:Y:S02]  /*50d0*/  LDC R98, c[0x0][0x374] ;  /* 0x0000dd00ff627b82 */ /* 0x014e640000000800 */
.L_x_131:
[----:B------:R-:W-:Y:S02]  /*50e0*/  LEA R0, R112, UR49, 0x3 ;  /* 0x0000003170007c11 */ /* 0x000fe4000f8e18ff */
[----:B------:R-:W-:Y:S02]  /*50f0*/  SHF.L.U32 R2, R106, 0x1f, RZ ;  /* 0x0000001f6a027819 */ /* 0x000fe400000006ff */
[----:B------:R-:W-:Y:S02]  /*5100*/  LEA R16, R112, UR49, 0x4 ;  /* 0x0000003170107c11 */ /* 0x000fe4000f8e20ff */
[----:B------:R-:W2:Y:S02]  /*5110*/  SYNCS.PHASECHK.TRANS64.TRYWAIT P0, [R0+URZ+0xf0], R2 ;  /* 0x0000f002000075a7 */ /* 0x000ea400080011ff */
[----:B-12---:R-:W-:Y:S05]  /*5120*/  @!P0 BRA `(.L_x_90) ;  /* 0x0000004c00b88947 */ /* 0x006fea0003800000 */
.L_x_187:
[----:B------:R-:W4:Y:S01]  /*5130*/  LDC.64 R10, c[0x0][0xb10] ;  /* 0x0002c400ff0a7b82 */ /* 0x000f220000000a00 */
[----:B------:R-:W3:Y:S01]  /*5140*/  LDS.128 R16, [R16+0x180] ;  /* 0x0001800010107984 */ /* 0x000ee20000000c00 */
[----:B-1----:R-:W-:Y:S01]  /*5150*/  ISETP.NE.AND P1, PT, R41, 0x1, PT ;  /* 0x000000012900780c */ /* 0x002fe20003f25270 */
[----:B--2---:R-:W-:Y:S01]  /*5160*/  VIADD R0, R0, 0x100 ;  /* 0x0000010000007836 */ /* 0x004fe20000000000 */
[----:B------:R-:W-:Y:S04]  /*5170*/  ISETP.GE.AND P0, PT, R40, 0x1, PT ;  /* 0x000000012800780c */ /* 0x000fe80003f06270 */
[----:B------:R-:W1:Y:S01]  /*5180*/  LDC.64 R8, c[0x0][0xb18] ;  /* 0x0002c600ff087b82 */ /* 0x000e620000000a00 */
[----:B------:R-:W-:Y:S01]  /*5190*/  PRMT R0, RZ, 0x654, R0 ;  /* 0x00000654ff007816 */ /* 0x000fe20000000000 */
[----:B------:R-:W-:Y:S01]  /*51a0*/  @!PT LDS RZ, [RZ] ;  /* 0x00000000fffff984 */ /* 0x000fe20000000800 */
[----:B------:R-:W-:Y:S01]  /*51b0*/  @!PT LDS RZ, [RZ] ;  /* 0x00000000fffff984 */ /* 0x000fe20000000800 */
[----:B------:R-:W-:Y:S01]  /*51c0*/  @!PT LDS RZ, [RZ] ;  /* 0x00000000fffff984 */ /* 0x000fe20000000800 */
[----:B------:R-:W-:Y:S01]  /*51d0*/  @!PT LDS RZ, [RZ] ;  /* 0x00000000fffff984 */ /* 0x000fe20000000800 */
[----:B------:R2:W-:Y:S06]  /*51e0*/  MEMBAR.ALL.CTA ;  /* 0x0000000000007992 */ /* 0x0005ec0000008000 */
[----:B--2---:R-:W2:Y:S01]  /*51f0*/  FENCE.VIEW.ASYNC.S ;  /* 0x00000000000073c6 */ /* 0x004ea20000000000 */
[----:B------:R-:W1:Y:S08]  /*5200*/  @!P1 LDC R12, c[0x0][0xb20] ;  /* 0x0002c800ff0c9b82 */ /* 0x000e700000000800 */
[----:B------:R-:W1:Y:S01]  /*5210*/  @!P1 LDC R7, c[0x0][0xb0c] ;  /* 0x0002c300ff079b82 */ /* 0x000e620000000800 */
[----:B--2---:R2:W-:Y:S01]  /*5220*/  SYNCS.ARRIVE.TRANS64.RED.A1T0 RZ, [R0+URZ], RZ ;  /* 0x000000ff00ff79a7 */ /* 0x0045e200081004ff */
[----:B---3--:R-:W-:Y:S04]  /*5230*/  LOP3.LUT P4, RZ, R18, 0x1, RZ, 0xc0, !PT ;  /* 0x0000000112ff7812 */ /* 0x008fe8000788c0ff */
[----:B------:R-:W-:Y:S09]  /*5240*/  P2R R111, PR, RZ, 0x10 ;  /* 0x00000010ff6f7803 */ /* 0x000ff20000000000 */
[----:B------:R-:W-:Y:S02]  /*5250*/  @P4 MOV R44, R16 ;  /* 0x00000010002c4202 */ /* 0x000fe40000000f00 */
[----:B------:R-:W-:Y:S01]  /*5260*/  @P4 LOP3.LUT R43, R17, 0xffff, RZ, 0xc0, !PT ;  /* 0x0000ffff112b4812 */ /* 0x000fe200078ec0ff */
[----:B--2-4-:R-:W-:Y:S06]  /*5270*/  @!P0 BRA `(.L_x_91) ;  /* 0x0000000000a48947 */ /* 0x014fec0003800000 */
[----:B------:R-:W-:Y:S01]  /*5280*/  IMAD.HI.U32 R0, R98, R39, RZ ;  /* 0x0000002762007227 */ /* 0x000fe200078e00ff */
[----:B------:R-:W-:Y:S02]  /*5290*/  ISETP.NE.AND P0, PT, R38, 0x1, PT ;  /* 0x000000012600780c */ /* 0x000fe40003f05270 */
[----:B------:R-:W-:Y:S01]  /*52a0*/  ISETP.NE.AND P2, PT, R40, 0x1, PT ;  /* 0x000000012800780c */ /* 0x000fe20003f45270 */
[----:B------:R-:W-:Y:S01]  /*52b0*/  IMAD.HI.U32 R4, R99, R92, RZ ;  /* 0x0000005c63047227 */ /* 0x000fe200078e00ff */
[----:B------:R-:W-:Y:S02]  /*52c0*/  SHF.R.U32.HI R0, RZ, R97, R0 ;  /* 0x00000061ff007219 */ /* 0x000fe40000011600 */
[----:B------:R-:W-:Y:S01]  /*52d0*/  ISETP.NE.AND P3, PT, R42, 0x1, PT ;  /* 0x000000012a00780c */ /* 0x000fe20003f65270 */
[----:B------:R-:W-:Y:S01]  /*52e0*/  IMAD.HI.U32 R6, R43, R39, RZ ;  /* 0x000000272b067227 */ /* 0x000fe200078e00ff */
[-C--:B------:R-:W-:Y:S02]  /*52f0*/  SHF.R.U32.HI R4, RZ, R93.reuse, R4 ;  /* 0x0000005dff047219 */ /* 0x080fe40000011604 */
[----:B------:R-:W-:Y:S01]  /*5300*/  SEL R0, R98, R0, !P0 ;  /* 0x0000000062007207 */ /* 0x000fe20004000000 */
[----:B------:R-:W-:Y:S01]  /*5310*/  IMAD.HI.U32 R5, R44, R92, RZ ;  /* 0x0000005c2c057227 */ /* 0x000fe200078e00ff */
[----:B------:R-:W-:Y:S03]  /*5320*/  SEL R4, R99, R4, !P3 ;  /* 0x0000000463047207 */ /* 0x000fe60005800000 */
[-C--:B------:R-:W-:Y:S01]  /*5330*/  IMAD.HI.U32 R3, R0, R36.reuse, RZ ;  /* 0x0000002400037227 */ /* 0x080fe200078e00ff */
[----:B------:R-:W-:Y:S03]  /*5340*/  SHF.R.U32.HI R5, RZ, R93, R5 ;  /* 0x0000005dff057219 */ /* 0x000fe60000011605 */
[----:B------:R-:W-:Y:S01]  /*5350*/  IMAD.HI.U32 R2, R4, R36, RZ ;  /* 0x0000002404027227 */ /* 0x000fe200078e00ff */
[----:B------:R-:W-:Y:S02]  /*5360*/  @P2 SHF.R.U32.HI R0, RZ, R37, R3 ;  /* 0x00000025ff002219 */ /* 0x000fe40000011603 */
[----:B------:R-:W-:Y:S02]  /*5370*/  SHF.R.U32.HI R3, RZ, R97, R6 ;  /* 0x00000061ff037219 */ /* 0x000fe40000011606 */
[----:B------:R-:W-:Y:S01]  /*5380*/  @P2 SHF.R.U32.HI R4, RZ, R37, R2 ;  /* 0x00000025ff042219 */ /* 0x000fe20000011602 */
[----:B------:R-:W-:Y:S01]  /*5390*/  IMAD R0, R40, R0, RZ ;  /* 0x0000000028007224 */ /* 0x000fe200078e02ff */
[----:B------:R-:W-:Y:S02]  /*53a0*/  SEL R3, R43, R3, !P0 ;  /* 0x000000032b037207 */ /* 0x000fe40004000000 */
[----:B------:R-:W-:Y:S01]  /*53b0*/  SEL R2, R44, R5, !P3 ;  /* 0x000000052c027207 */ /* 0x000fe20005800000 */
[----:B------:R-:W-:Y:S01]  /*53c0*/  IMAD R5, R40, R4, RZ ;  /* 0x0000000428057224 */ /* 0x000fe200078e02ff */
[C---:B------:R-:W-:Y:S01]  /*53d0*/  ISETP.GE.AND P0, PT, R3.reuse, R0, PT ;  /* 0x000000000300720c */ /* 0x040fe20003f06270 */
[C---:B------:R-:W-:Y:S03]  /*53e0*/  IMAD.HI.U32 R0, R3.reuse, R36, RZ ;  /* 0x0000002403007227 */ /* 0x040fe600078e00ff */
[C---:B------:R-:W-:Y:S02]  /*53f0*/  ISETP.GE.OR P0, PT, R2.reuse, R5, P0 ;  /* 0x000000050200720c */ /* 0x040fe40000706670 */
[----:B------:R-:W-:Y:S04]  /*5400*/  SHF.R.U32.HI R0, RZ, R37, R0 ;  /* 0x00000025ff007219 */ /* 0x000fe80000011600 */
[C---:B------:R-:W-:Y:S05]  /*5410*/  SEL R6, R3.reuse, R0, !P2 ;  /* 0x0000000003067207 */ /* 0x040fea0005000000 */
        /* <DEDUP_REMOVED lines=14> */
[----:B------:R-:W-:Y:S07]  /*5500*/  IMAD R43, R3, R38, R43 ;  /* 0x00000026032b7224 */ /* 0x000fee00078e022b */
.L_x_91:
[----:B-1----:R-:W-:Y:S01]  /*5510*/  @!P1 ISETP.NE.AND P0, PT, R8, 0x1, PT ;  /* 0x000000010800980c */ /* 0x002fe20003f05270 */
[----:B------:R-:W-:Y:S01]  /*5520*/  @!P1 IMAD.HI.U32 R0, R44, R10, RZ ;  /* 0x0000000a2c009227 */ /* 0x000fe200078e00ff */
[----:B------:R-:W-:Y:S01]  /*5530*/  @!P1 ISETP.NE.AND P2, PT, R7, 0x1, PT ;  /* 0x000000010700980c */ /* 0x000fe20003f45270 */
[----:B------:R-:W-:Y:S01]  /*5540*/  ULOP3.LUT UP0, URZ, UR48, 0x1b0, URZ, 0xc0, !UPT ;  /* 0x000001b030ff7892 */ /* 0x000fe2000f80c0ff */
[----:B------:R-:W-:Y:S01]  /*5550*/  R2UR UR42, R15 ;  /* 0x000000000f2a72ca */ /* 0x000fe200000e0000 */
[C---:B------:R-:W-:Y:S01]  /*5560*/  @!P1 IMAD.HI.U32 R2, R43.reuse, R9, RZ ;  /* 0x000000092b029227 */ /* 0x040fe200078e00ff */
[----:B------:R-:W-:Y:S02]  /*5570*/  @!P1 SHF.R.U32.HI R0, RZ, R11, R0 ;  /* 0x0000000bff009219 */ /* 0x000fe40000011600 */
[----:B------:R-:W-:Y:S01]  /*5580*/  R2UR UR41, R14 ;  /* 0x000000000e2972ca */ /* 0x000fe200000e0000 */
[----:B------:R-:W-:Y:S01]  /*5590*/  VIADD R112, R112, 0x1 ;  /* 0x0000000170707836 */ /* 0x000fe20000000000 */
[----:B------:R-:W-:Y:S02]  /*55a0*/  @!P1 SHF.R.U32.HI R2, RZ, R12, R2 ;  /* 0x0000000cff029219 */ /* 0x000fe40000011602 */
[----:B------:R-:W-:Y:S02]  /*55b0*/  @!P1 SEL R3, R44, R0, !P2 ;  /* 0x000000002c039207 */ /* 0x000fe40005000000 */
[----:B------:R-:W-:Y:S02]  /*55c0*/  @!P1 SEL R2, R43, R2, !P0 ;  /* 0x000000022b029207 */ /* 0x000fe40004000000 */
[----:B------:R-:W-:Y:S01]  /*55d0*/  @P4 SHF.R.U32.HI R103, RZ, 0x10, R17 ;  /* 0x00000010ff674819 */ /* 0x000fe20000011611 */
[----:B------:R-:W-:Y:S02]  /*55e0*/  USHF.L.U32 UR42, UR42, 0x6, URZ ;  /* 0x000000062a2a7899 */ /* 0x000fe400080006ff */
[----:B------:R-:W-:Y:S02]  /*55f0*/  @!P1 IMAD.IADD R0, R2, 0x1, -R3 ;  /* 0x0000000102009824 */ /* 0x000fe400078e0a03 */
[----:B------:R-:W-:Y:S01]  /*5600*/  @!P1 IMAD.IADD R2, R3, 0x1, -R2 ;  /* 0x0000000103029824 */ /* 0x000fe200078e0a02 */
[----:B------:R-:W-:Y:S01]  /*5610*/  USHF.L.U32 UR41, UR41, 0x8, URZ ;  /* 0x0000000829297899 */ /* 0x000fe200080006ff */
[----:B------:R-:W-:Y:S02]  /*5620*/  @!P1 IMAD R44, R0, R7, R44 ;  /* 0x00000007002c9224 */ /* 0x000fe400078e022c */
[----:B------:R-:W-:Y:S01]  /*5630*/  @!P1 IMAD R43, R2, R8, R43 ;  /* 0x00000008022b9224 */ /* 0x000fe200078e022b */
[----:B------:R-:W-:Y:S08]  /*5640*/  BRA.U !UP0, `(.L_x_92) ;  /* 0x0000000108407547 */ /* 0x000ff0000b800000 */
[----:B------:R-:W1:Y:S01]  /*5650*/  LDCU.64 UR8, c[0x4][0x88] ;  /* 0x01001100ff0877ac */ /* 0x000e620008000a00 */
[----:B------:R-:W-:Y:S01]  /*5660*/  MOV R3, 0x0 ;  /* 0x0000000000037802 */ /* 0x000fe20000000f00 */
[----:B------:R-:W-:Y:S02]  /*5670*/  HFMA2 R12, -RZ, RZ, 0, 5.9604644775390625e-08 ;  /* 0x00000001ff0c7431 */ /* 0x000fe400000001ff */
[----:B------:R-:W-:Y:S02]  /*5680*/  IMAD.MOV.U32 R8, RZ, RZ, 0x70 ;  /* 0x00000070ff087424 */ /* 0x000fe400078e00ff */
[----:B------:R-:W-:Y:S01]  /*5690*/  IMAD.MOV.U32 R13, RZ, RZ, RZ ;  /* 0x000000ffff0d7224 */ /* 0x000fe200078e00ff */
[----:B------:R-:W2:Y:S01]  /*56a0*/  LDCU.64 UR6, c[0x4][0x90] ;  /* 0x01001200ff0677ac */ /* 0x000ea20008000a00 */
[----:B------:R-:W3:Y:S01]  /*56b0*/  LDC.64 R2, c[0x4][R3] ;  /* 0x0100000003027b82 */ /* 0x000ee20000000a00 */
[----:B------:R-:W4:Y:S01]  /*56c0*/  LDCU.64 UR4, c[0x4][0x8] ;  /* 0x01000100ff0477ac */ /* 0x000f220008000a00 */
[----:B-1----:R-:W-:Y:S01]  /*56d0*/  MOV R5, UR9 ;  /* 0x0000000900057c02 */ /* 0x002fe20008000f00 */
[----:B------:R-:W-:Y:S01]  /*56e0*/  IMAD.U32 R4, RZ, RZ, UR8 ;  /* 0x00000008ff047e24 */ /* 0x000fe2000f8e00ff */
[----:B--2---:R-:W-:Y:S01]  /*56f0*/  MOV R7, UR7 ;  /* 0x0000000700077c02 */ /* 0x004fe20008000f00 */
[----:B------:R-:W-:Y:S01]  /*5700*/  IMAD.U32 R6, RZ, RZ, UR6 ;  /* 0x00000006ff067e24 */ /* 0x000fe2000f8e00ff */
[----:B----4-:R-:W-:Y:S01]  /*5710*/  MOV R11, UR5 ;  /* 0x00000005000b7c02 */ /* 0x010fe20008000f00 */
[----:B------:R-:W-:Y:S02]  /*5720*/  IMAD.U32 R10, RZ, RZ, UR4 ;  /* 0x00000004ff0a7e24 */ /* 0x000fe4000f8e00ff */
[----:B------:R-:W-:Y:S07]  /*5730*/  LEPC R20, `(.L_x_92) ;  /* 0x000000001014794e */ /* 0x000fee0000000000 */
[----:B---3-5:R-:W-:Y:S05]  /*5740*/  CALL.ABS.NOINC R2 ;  /* 0x0000000002007343 */ /* 0x028fea0003c00000 */
.L_x_92:
[----:B------:R-:W-:Y:S01]  /*5750*/  LOP3.LUT P0, RZ, R109, 0x1b0, RZ, 0xc0, !PT ;  /* 0x000001b06dff7812 */ /* 0x000fe2000780c0ff */
[----:B------:R-:W-:Y:S11]  /*5760*/  BSSY.RECONVERGENT B6, `(.L_x_93) ;  /* 0x0000013000067945 */ /* 0x000ff60003800200 */
[----:B------:R-:W-:Y:S01]  /*5770*/  @!UPT UIADD3 URZ, UPT, UPT, URZ, URZ, URZ ;  /* 0x000000fffffff290 */ /* 0x000fe2000fffe0ff */
[----:B------:R-:W-:Y:S05]  /*5780*/  @!P0 BRA `(.L_x_94) ;  /* 0x0000000000408947 */ /* 0x000fea0003800000 */
        /* <DEDUP_REMOVED lines=16> */
.L_x_94:
[----:B------:R-:W-:Y:S05]  /*5890*/  BSYNC.RECONVERGENT B6 ;  /* 0x0000000000067941 */ /* 0x000fea0003800200 */
.L_x_93:
[----:B------:R-:W-:Y:S01]  /*58a0*/  ISETP.NE.U32.AND P4, PT, R90, RZ, PT ;  /* 0x000000ff5a00720c */ /* 0x000fe20003f85070 */
[----:B------:R-:W-:Y:S01]  /*58b0*/  UISETP.NE.AND UP2, UPT, UR50, URZ, UPT ;  /* 0x000000ff3200728c */ /* 0x000fe2000bf45270 */
[----:B------:R-:W-:Y:S01]  /*58c0*/  ISETP.NE.U32.AND P2, PT, RZ, UR38, PT ;  /* 0x00000026ff007c0c */ /* 0x000fe2000bf45070 */
[----:B------:R-:W-:Y:S01]  /*58d0*/  UISETP.NE.U32.AND UP1, UPT, UR44, URZ, UPT ;  /* 0x000000ff2c00728c */ /* 0x000fe2000bf25070 */
[----:B------:R-:W-:Y:S01]  /*58e0*/  ISETP.NE.AND.EX P4, PT, R91, RZ, PT, P4 ;  /* 0x000000ff5b00720c */ /* 0x000fe20003f85340 */
[----:B------:R-:W-:Y:S01]  /*58f0*/  UPLOP3.LUT UP0, UPT, UPT, UPT, UPT, 0x40, 0x4 ;  /* 0x000000000004789c */ /* 0x000fe20003f0e870 */
[----:B------:R-:W-:Y:S01]  /*5900*/  ISETP.NE.AND.EX P2, PT, RZ, UR39, PT, P2 ;  /* 0x00000027ff007c0c */ /* 0x000fe2000bf45320 */
[----:B------:R-:W-:Y:S01]  /*5910*/  UISETP.NE.AND.EX UP1, UPT, UR45, URZ, UPT, UP1 ;  /* 0x000000ff2d00728c */ /* 0x000fe2000bf25310 */
[----:B------:R-:W-:Y:S04]  /*5920*/  PLOP3.LUT P1, PT, PT, PT, UP2, 0x80, 0x8 ;  /* 0x000000000008781c */ /* 0x000fe80003f2f028 */
[----:B------:R-:W-:Y:S06]  /*5930*/  @UP2 UPLOP3.LUT UP0, UPT, UPT, UPT, UP1, 0x80, 0x8 ;  /* 0x000000000008289c */ /* 0x000fec0003f0f010 */
[----:B------:R-:W-:Y:S01]  /*5940*/  PLOP3.LUT P0, PT, PT, PT, UP0, 0x80, 0x8 ;  /* 0x000000000008781c */ /* 0x000fe20003f0f008 */
[----:B------:R-:W-:Y:S01]  /*5950*/  @!UPT UIADD3 URZ, UPT, UPT, URZ, URZ, URZ ;  /* 0x000000fffffff290 */ /* 0x000fe2000fffe0ff */
[----:B------:R-:W-:Y:S11]  /*5960*/  BRA.U !UP1, `(.L_x_95) ;  /* 0x0000000109387547 */ /* 0x000ff6000b800000 */
[----:B------:R-:W-:Y:S01]  /*5970*/  UISETP.NE.U32.AND UP0, UPT, UR38, URZ, UPT ;  /* 0x000000ff2600728c */ /* 0x000fe2000bf05070 */
[----:B------:R-:W-:Y:S02]  /*5980*/  HFMA2 R0, -RZ, RZ, 0, 5.9604644775390625e-08 ;  /* 0x00000001ff007431 */ /* 0x000fe400000001ff */
[----:B------:R-:W-:Y:S01]  /*5990*/  IMAD.MOV.U32 R96, RZ, RZ, 0x1 ;  /* 0x00000001ff607424 */ /* 0x000fe200078e00ff */
[----:B------:R-:W-:Y:S06]  /*59a0*/  UISETP.NE.AND.EX UP0, UPT, UR39, URZ, UPT, UP0 ;  /* 0x000000ff2700728c */ /* 0x000fec000bf05300 */
[----:B------:R-:W-:Y:S05]  /*59b0*/  PLOP3.LUT P3, PT, PT, PT, UP0, 0x80, 0x8 ;  /* 0x000000000008781c */ /* 0x000fea0003f6f008 */
[----:B------:R-:W1:Y:S01]  /*59c0*/  @UP0 LDCU.64 UR6, c[0x0][0x888] ;  /* 0x00011100ff0607ac */ /* 0x000e620008000a00 */
[----:B------:R-:W-:Y:S07]  /*59d0*/  @UP0 UIMAD UR4, UR36, UR44, URZ ;  /* 0x0000002c240402a4 */ /* 0x000fee000f8e02ff */
[----:B------:R-:W-:Y:S01]  /*59e0*/  @!P3 PRMT R96, R0, 0x7610, R96 ;  /* 0x000076100060b816 */ /* 0x000fe20000000060 */
[----:B-1----:R-:W-:Y:S03]  /*59f0*/  @UP0 UIMAD.WIDE UR6, UR4, 0x4, UR6 ;  /* 0x00000004040608a5 */ /* 0x002fe6000f8e0206 */
[----:B------:R-:W1:Y:S03]  /*5a00*/  @!UP0 LDCU UR4, c[0x0][0x880] ;  /* 0x00011000ff0487ac */ /* 0x000e660008000800 */
[----:B------:R-:W-:Y:S01]  /*5a10*/  IMAD.U32 R2, RZ, RZ, UR6 ;  /* 0x00000006ff027e24 */ /* 0x000fe2000f8e00ff */
[----:B------:R-:W-:Y:S05]  /*5a20*/  MOV R3, UR7 ;  /* 0x0000000700037c02 */ /* 0x000fea0008000f00 */
[----:B-----5:R2:W5:Y:S02]  /*5a30*/  @P3 LDG.E R49, desc[UR46][R2.64] ;  /* 0x0000002e02313981 */ /* 0x020564000c1e1900 */
[----:B-12---:R-:W-:Y:S02]  /*5a40*/  @!P3 IMAD.U32 R49, RZ, RZ, UR4 ;  /* 0x00000004ff31be24 */ /* 0x006fe4000f8e00ff */
.L_x_95:
[----:B------:R-:W-:Y:S05]  /*5a50*/  @!P4 BRA `(.L_x_96) ;  /* 0x000000000020c947 */ /* 0x000fea0003800000 */
[----:B------:R-:W-:Y:S04]  /*5a60*/  ISETP.NE.U32.AND P3, PT, R88, RZ, PT ;  /* 0x000000ff5800720c */ /* 0x000fe80003f65070 */
[----:B------:R-:W-:Y:S11]  /*5a70*/  ISETP.NE.AND.EX P3, PT, R89, RZ, PT, P3 ;  /* 0x000000ff5900720c */ /* 0x000ff60003f65330 */
[----:B------:R-:W-:Y:S02]  /*5a80*/  @!UPT UIADD3 URZ, UPT, UPT, URZ, URZ, URZ ;  /* 0x000000fffffff290 */ /* 0x000fe4000fffe0ff */
[----:B------:R-:W1:Y:S01]  /*5a90*/  @P3 LDC.64 R2, c[0x0][0x8a8] ;  /* 0x00022a00ff023b82 */ /* 0x000e620000000a00 */
[----:B------:R-:W-:Y:S04]  /*5aa0*/  @P3 IMAD R0, R90, UR36, RZ ;  /* 0x000000245a003c24 */ /* 0x000fe8000f8e02ff */
[----:B-1----:R-:W-:Y:S05]  /*5ab0*/  @P3 IMAD.WIDE R2, R0, 0x4, R2 ;  /* 0x0000000400023825 */ /* 0x002fea00078e0202 */
[----:B-----5:R1:W5:Y:S02]  /*5ac0*/  @P3 LDG.E R47, desc[UR46][R2.64] ;  /* 0x0000002e022f3981 */ /* 0x020364000c1e1900 */
[----:B-1----:R-:W2:Y:S02]  /*5ad0*/  @!P3 LDC R47, c[0x0][0x8a0] ;  /* 0x00022800ff2fbb82 */ /* 0x002ea40000000800 */
.L_x_96:
[----:B-----5:R-:W-:Y:S01]  /*5ae0*/  FSETP.NEU.AND P4, PT, R49, RZ, PT ;  /* 0x000000ff3100720b */ /* 0x020fe20003f8d000 */
[----:B------:R-:W-:Y:S01]  /*5af0*/  BSSY B1, `(.L_x_97) ;  /* 0x0000042000017945 */ /* 0x000fe20003800000 */
[----:B------:R-:W-:Y:S01]  /*5b00*/  SEL R5, RZ, 0xffffffff, P2 ;  /* 0xffffffffff057807 */ /* 0x000fe20001000000 */
[----:B------:R-:W-:Y:S01]  /*5b10*/  IMAD.MOV.U32 R115, RZ, RZ, 0x1 ;  /* 0x00000001ff737424 */ /* 0x000fe200078e00ff */
[----:B------:R-:W-:Y:S02]  /*5b20*/  LOP3.LUT P3, RZ, R96, 0xff, RZ, 0xc0, !PT ;  /* 0x000000ff60ff7812 */ /* 0x000fe4000786c0ff */
[----:B------:R-:W-:Y:S02]  /*5b30*/  CS2R R86, SRZ ;  /* 0x0000000000567805 */ /* 0x000fe4000001ff00 */
[----:B------:R-:W-:Y:S02]  /*5b40*/  @P1 SEL R0, RZ, 0xffffffff, P4 ;  /* 0xffffffffff001807 */ /* 0x000fe40002000000 */
[----:B------:R-:W-:Y:S02]  /*5b50*/  CS2R R84, SRZ ;  /* 0x0000000000547805 */ /* 0x000fe4000001ff00 */
[----:B------:R-:W-:Y:S02]  /*5b60*/  LEA R2, R105, UR49, 0x3 ;  /* 0x0000003169027c11 */ /* 0x000fe4000f8e18ff */
[----:B------:R-:W-:Y:S02]  /*5b70*/  CS2R R82, SRZ ;  /* 0x0000000000527805 */ /* 0x000fe4000001ff00 */
[----:B------:R-:W-:Y:S02]  /*5b80*/  @P0 SEL R0, R5, R0, !P3 ;  /* 0x0000000005000207 */ /* 0x000fe40005800000 */
[----:B------:R-:W-:Y:S02]  /*5b90*/  CS2R R80, SRZ ;  /* 0x0000000000507805 */ /* 0x000fe4000001ff00 */
[----:B------:R-:W-:Y:S02]  /*5ba0*/  LEA R113, R45, UR49, 0x3 ;  /* 0x000000312d717c11 */ /* 0x000fe4000f8e18ff */
[----:B------:R-:W-:Y:S02]  /*5bb0*/  @P1 LOP3.LUT R0, R0, 0x1, RZ, 0xc0, !PT ;  /* 0x0000000100001812 */ /* 0x000fe400078ec0ff */
[----:B------:R-:W-:Y:S02]  /*5bc0*/  SHF.L.U32 R3, R107, 0x1f, RZ ;  /* 0x0000001f6b037819 */ /* 0x000fe400000006ff */
[----:B------:R-:W-:Y:S02]  /*5bd0*/  ISETP.NE.U32.OR P6, PT, R0, 0x1, !P1 ;  /* 0x000000010000780c */ /* 0x000fe40004fc5470 */
[----:B------:R-:W-:Y:S02]  /*5be0*/  PLOP3.LUT P2, PT, PT, PT, UP1, 0x80, 0x8 ;  /* 0x000000000008781c */ /* 0x000fe40003f4f018 */
[----:B------:R-:W-:Y:S02]  /*5bf0*/  LEA.HI R48, R45, R45, RZ, 0x1 ;  /* 0x0000002d2d307211 */ /* 0x000fe400078f08ff */
[----:B------:R-:W-:Y:S02]  /*5c00*/  SEL R4, RZ, 0xffffffff, P4 ;  /* 0xffffffffff047807 */ /* 0x000fe40002000000 */
[----:B------:R-:W-:Y:S05]  /*5c10*/  P2R R118, PR, RZ, 0x40 ;  /* 0x00000040ff767803 */ /* 0x000fea0000000000 */
[----:B------:R-:W-:Y:S02]  /*5c20*/  @P6 SHF.L.U32 R0, R104, 0x1f, RZ ;  /* 0x0000001f68006819 */ /* 0x000fe400000006ff */
[----:B------:R-:W-:Y:S02]  /*5c30*/  @P2 SEL R4, R5, R4, !P3 ;  /* 0x0000000405042207 */ /* 0x000fe40005800000 */
[----:B------:R1:W3:Y:S02]  /*5c40*/  @P6 SYNCS.PHASECHK.TRANS64.TRYWAIT P1, [R2+URZ+0xa0], R0 ;  /* 0x0000a000020065a7 */ /* 0x0002e400080211ff */
[----:B------:R-:W-:Y:S04]  /*5c50*/  LOP3.LUT R4, R4, 0x1, RZ, 0xc0, !PT ;  /* 0x0000000104047812 */ /* 0x000fe800078ec0ff */
[----:B------:R-:W-:Y:S04]  /*5c60*/  ISETP.NE.U32.AND P5, PT, R4, 0x1, PT ;  /* 0x000000010400780c */ /* 0x000fe80003fa5070 */
[----:B------:R-:W-:Y:S01]  /*5c70*/  P2R R116, PR, RZ, 0x20 ;  /* 0x00000020ff747803 */ /* 0x000fe20000000000 */
[----:B------:R4:W2:Y:S01]  /*5c80*/  SYNCS.PHASECHK.TRANS64.TRYWAIT P0, [R113+URZ+0x110], R3 ;  /* 0x00011003710075a7 */ /* 0x0008a200080011ff */
[C---:B-1----:R-:W-:Y:S01]  /*5c90*/  IMAD.SHL.U32 R0, R48.reuse, 0x80, RZ ;  /* 0x0000008030007824 */ /* 0x042fe200078e00ff */
[----:B------:R-:W-:Y:S04]  /*5ca0*/  LOP3.LUT R48, R48, 0xffe, RZ, 0xc0, !PT ;  /* 0x00000ffe30307812 */ /* 0x000fe800078ec0ff */
[----:B------:R-:W-:Y:S01]  /*5cb0*/  LOP3.LUT R0, R0, 0xffffff00, RZ, 0xc0, !PT ;  /* 0xffffff0000007812 */ /* 0x000fe200078ec0ff */
[----:B------:R-:W-:Y:S04]  /*5cc0*/  IMAD.IADD R48, R45, 0x1, -R48 ;  /* 0x000000012d307824 */ /* 0x000fe800078e0a30 */
[----:B------:R-:W-:Y:S04]  /*5cd0*/  IMAD.IADD R0, R46, 0x1, R0 ;  /* 0x000000012e007824 */ /* 0x000fe800078e0200 */
[----:B------:R-:W-:Y:S01]  /*5ce0*/  IMAD R48, R48, 0x100000, R0 ;  /* 0x0010000030307824 */ /* 0x000fe200078e0200 */
[----:B---3--:R-:W-:Y:S01]  /*5cf0*/  @P6 SEL R115, RZ, 0x1, !P1 ;  /* 0x00000001ff736807 */ /* 0x008fe20004800000 */
[----:B----4-:R-:W-:Y:S06]  /*5d00*/  @!P6 BRA `(.L_x_98) ;  /* 0x000000000080e947 */ /* 0x010fec0003800000 */
[----:B------:R-:W-:Y:S01]  /*5d10*/  @P5 IMAD R5, R105, 0x1000, R100 ;  /* 0x0000100069055824 */ /* 0x000fe200078e0264 */
[----:B------:R-:W-:Y:S01]  /*5d20*/  ISETP.NE.AND P1, PT, R115, RZ, PT ;  /* 0x000000ff7300720c */ /* 0x000fe20003f25270 */
[----:B------:R-:W-:Y:S01]  /*5d30*/  BSSY B0, `(.L_x_99) ;  /* 0x000000b000007945 */ /* 0x000fe20003800000 */
[----:B------:R-:W-:Y:S01]  /*5d40*/  CS2R R82, SRZ ;  /* 0x0000000000527805 */ /* 0x000fe2000001ff00 */
[----:B------:R-:W-:Y:S01]  /*5d50*/  @P5 VIADD R4, R5, UR49 ;  /* 0x0000003105045c36 */ /* 0x000fe20008000000 */
[----:B------:R-:W-:Y:S02]  /*5d60*/  CS2R R80, SRZ ;  /* 0x0000000000507805 */ /* 0x000fe4000001ff00 */
[----:B------:R-:W-:Y:S02]  /*5d70*/  CS2R R86, SRZ ;  /* 0x0000000000567805 */ /* 0x000fe4000001ff00 */
[----:B------:R-:W-:Y:S01]  /*5d80*/  CS2R R84, SRZ ;  /* 0x0000000000547805 */ /* 0x000fe2000001ff00 */
[----:B------:R-:W-:Y:S04]  /*5d90*/  @P5 IMAD R4, R108, -0x10, R4 ;  /* 0xfffffff06c045824 */ /* 0x000fe800078e0204 */
[----:B------:R-:W-:Y:S05]  /*5da0*/  @P1 BRA `(.L_x_100) ;  /* 0x00000000000c1947 */ /* 0x000fea0003800000 */
[----:B------:R-:W-:Y:S04]  /*5db0*/  SHF.L.U32 R0, R104, 0x1f, RZ ;  /* 0x0000001f68007819 */ /* 0x000fe800000006ff */
[----:B------:R-:W1:Y:S02]  /*5dc0*/  SYNCS.PHASECHK.TRANS64.TRYWAIT P1, [R2+URZ+0xa0], R0 ;  /* 0x0000a000020075a7 */ /* 0x000e6400080211ff */
[----:B-1----:R-:W-:Y:S05]  /*5dd0*/  @!P1 BRA `(.L_x_101) ;  /* 0x0000004000a09947 */ /* 0x002fea0003800000 */
.L_x_100:
[----:B------:R-:W-:Y:S05]  /*5de0*/  BSYNC B0 ;  /* 0x0000000000007941 */ /* 0x000fea0003800000 */
.L_x_99:
[----:B------:R-:W-:Y:S01]  /*5df0*/  ISETP.NE.AND P1, PT, R116, RZ, PT ;  /* 0x000000ff7400720c */ /* 0x000fe20003f25270 */
[----:B-1----:R-:W-:Y:S02]  /*5e00*/  VIADD R2, R2, 0xc0 ;  /* 0x000000c002027836 */ /* 0x002fe40000000000 */
[----:B------:R-:W-:Y:S02]  /*5e10*/  IMAD.U32 R0, RZ, RZ, UR37 ;  /* 0x00000025ff007e24 */ /* 0x000fe4000f8e00ff */
[----:B------:R-:W-:Y:S03]  /*5e20*/  VIADD R105, R105, 0x1 ;  /* 0x0000000169697836 */ /* 0x000fe60000000000 */
[----:B------:R-:W-:Y:S05]  /*5e30*/  PRMT R0, R0, 0x654, R2 ;  /* 0x0000065400007816 */ /* 0x000fea0000000002 */
[----:B------:R1:W3:Y:S04]  /*5e40*/  @P1 LDS.128 R80, [R5+UR49+0x200] ;  /* 0x0002003105501984 */ /* 0x0002e80008000c00 */
[----:B------:R1:W4:Y:S01]  /*5e50*/  @P1 LDS.128 R84, [R4+0x210] ;  /* 0x0002100004541984 */ /* 0x0003220000000c00 */
[C---:B------:R-:W-:Y:S01]  /*5e60*/  ISETP.NE.AND P1, PT, R105.reuse, 0x4, PT ;  /* 0x000000046900780c */ /* 0x040fe20003f25270 */
[----:B------:R-:W-:Y:S01]  /*5e70*/  @!PT LDS RZ, [RZ] ;  /* 0x00000000fffff984 */ /* 0x000fe20000000800 */
[----:B------:R-:W-:Y:S01]  /*5e80*/  @!PT LDS RZ, [RZ] ;  /* 0x00000000fffff984 */ /* 0x000fe20000000800 */
[----:B------:R-:W-:Y:S01]  /*5e90*/  @!PT LDS RZ, [RZ] ;  /* 0x00000000fffff984 */ /* 0x000fe20000000800 */
[----:B------:R-:W-:Y:S01]  /*5ea0*/  @!PT LDS RZ, [RZ] ;  /* 0x00000000fffff984 */ /* 0x000fe20000000800 */
[----:B------:R5:W-:Y:S06]  /*5eb0*/  MEMBAR.ALL.CTA ;  /* 0x0000000000007992 */ /* 0x000bec0000008000 */
[----:B-----5:R-:W5:Y:S01]  /*5ec0*/  FENCE.VIEW.ASYNC.S ;  /* 0x00000000000073c6 */ /* 0x020f620000000000 */
[----:B------:R-:W-:Y:S01]  /*5ed0*/  SEL R105, R105, RZ, P1 ;  /* 0x000000ff69697207 */ /* 0x000fe20000800000 */
[----:B-----5:R5:W-:Y:S02]  /*5ee0*/  SYNCS.ARRIVE.TRANS64.RED.A1T0 RZ, [R0+URZ], RZ ;  /* 0x000000ff00ff79a7 */ /* 0x020be400081004ff */
[----:B-----5:R-:W-:Y:S04]  /*5ef0*/  SEL R0, RZ, 0x1, P1 ;  /* 0x00000001ff007807 */ /* 0x020fe80000800000 */
[----:B-1-3--:R-:W-:Y:S02]  /*5f00*/  LOP3.LUT R104, R104, R0, RZ, 0x3c, !PT ;  /* 0x0000000068687212 */ /* 0x00afe400078e3cff */
.L_x_98:
[----:B------:R-:W-:Y:S05]  /*5f10*/  BSYNC B1 ;  /* 0x0000000000017941 */ /* 0x000fea0003800000 */
.L_x_97:
[----:B------:R-:W-:Y:S04]  /*5f20*/  SHF.R.U32.HI R0, RZ, 0x15, R48 ;  /* 0x00000015ff007819 */ /* 0x000fe80000011630 */
[----:B------:R-:W-:Y:S01]  /*5f30*/  LOP3.LUT P1, RZ, R0, 0x3, R101, 0x48, !PT ;  /* 0x0000000300ff7812 */ /* 0x000fe20007824865 */
[----:B------:R-:W-:Y:S01]  /*5f40*/  @!UPT UIADD3 URZ, UPT, UPT, URZ, URZ, URZ ;  /* 0x000000fffffff290 */ /* 0x000fe2000fffe0ff */
[----:B--2---:R-:W-:Y:S11]  /*5f50*/  @P0 BRA `(.L_x_102) ;  /* 0x0000000000080947 */ /* 0x004ff60003800000 */
[----:B------:R-:W1:Y:S02]  /*5f60*/  SYNCS.PHASECHK.TRANS64.TRYWAIT P0, [R113+URZ+0x110], R3 ;  /* 0x00011003710075a7 */ /* 0x000e6400080011ff */
[----:B-1----:R-:W-:Y:S05]  /*5f70*/  @!P0 BRA `(.L_x_103) ;  /* 0x00000040004c8947 */ /* 0x002fea0003800000 */
.L_x_102:
[----:B------:R-:W-:Y:S05]  /*5f80*/  @!P1 BRA `(.L_x_104) ;  /* 0x0000000000409947 */ /* 0x000fea0003800000 */
[----:B------:R-:W2:Y:S01]  /*5f90*/  LDCU.64 UR8, c[0x4][0x78] ;  /* 0x01000f00ff0877ac */ /* 0x000ea20008000a00 */
[----:B-1----:R-:W-:Y:S01]  /*5fa0*/  MOV R3, 0x0 ;  /* 0x0000000000037802 */ /* 0x002fe20000000f00 */
[----:B------:R-:W-:Y:S02]  /*5fb0*/  HFMA2 R12, -RZ, RZ, 0, 5.9604644775390625e-08 ;  /* 0x00000001ff0c7431 */ /* 0x000fe400000001ff */
[----:B------:R-:W-:Y:S02]  /*5fc0*/  IMAD.MOV.U32 R8, RZ, RZ, 0x192 ;  /* 0x00000192ff087424 */ /* 0x000fe400078e00ff */
[----:B------:R-:W-:Y:S01]  /*5fd0*/  IMAD.MOV.U32 R13, RZ, RZ, RZ ;  /* 0x000000ffff0d7224 */ /* 0x000fe200078e00ff */
[----:B------:R-:W1:Y:S01]  /*5fe0*/  LDCU.64 UR6, c[0x4][0x80] ;  /* 0x01001000ff0677ac */ /* 0x000e620008000a00 */
[----:B------:R-:W3:Y:S01]  /*5ff0*/  LDC.64 R2, c[0x4][R3] ;  /* 0x0100000003027b82 */ /* 0x000ee20000000a00 */
[----:B------:R-:W5:Y:S01]  /*6000*/  LDCU.64 UR4, c[0x4][0x18] ;  /* 0x01000300ff0477ac */ /* 0x000f620008000a00 */
[----:B--2---:R-:W-:Y:S01]  /*6010*/  MOV R5, UR9 ;  /* 0x0000000900057c02 */ /* 0x004fe20008000f00 */
[----:B------:R-:W-:Y:S01]  /*6020*/  IMAD.U32 R4, RZ, RZ, UR8 ;  /* 0x00000008ff047e24 */ /* 0x000fe2000f8e00ff */
[----:B-1----:R-:W-:Y:S01]  /*6030*/  MOV R7, UR7 ;  /* 0x0000000700077c02 */ /* 0x002fe20008000f00 */
[----:B------:R-:W-:Y:S01]  /*6040*/  IMAD.U32 R6, RZ, RZ, UR6 ;  /* 0x00000006ff067e24 */ /* 0x000fe2000f8e00ff */
[----:B-----5:R-:W-:Y:S01]  /*6050*/  MOV R11, UR5 ;  /* 0x00000005000b7c02 */ /* 0x020fe20008000f00 */
[----:B------:R-:W-:Y:S02]  /*6060*/  IMAD.U32 R10, RZ, RZ, UR4 ;  /* 0x00000004ff0a7e24 */ /* 0x000fe4000f8e00ff */
[----:B------:R-:W-:Y:S07]  /*6070*/  LEPC R20, `(.L_x_104) ;  /* 0x000000001014794e */ /* 0x000fee0000000000 */
[----:B---34-:R-:W-:Y:S05]  /*6080*/  CALL.ABS.NOINC R2 ;  /* 0x0000000002007343 */ /* 0x018fea0003c00000 */
.L_x_104:
[----:B------:R-:W-:Y:S01]  /*6090*/  F2FP.F16.E5M2.UNPACK_B R4, R81 ;  /* 0x00000051ff04723e */ /* 0x000fe200020004ff */
[----:B------:R-:W-:Y:S05]  /*60a0*/  WARPSYNC.ALL ;  /* 0x0000000000007948 */ /* 0x000fea0003800000 */
[----:B------:R-:W-:Y:S01]  /*60b0*/  R2UR UR4, R48 ;  /* 0x00000000300472ca */ /* 0x000fe200000e0000 */
[--C-:B------:R-:W-:Y:S01]  /*60c0*/  HADD2.F32 R53, -RZ, R4.reuse.H0_H0 ;  /* 0x20000004ff357230 */ /* 0x100fe20000004100 */
[-C--:B-1----:R-:W-:Y:S01]  /*60d0*/  F2FP.F16.E5M2.UNPACK_B R3, R80.reuse ;  /* 0x00000050ff03723e */ /* 0x082fe200020004ff */
[----:B------:R-:W-:Y:S01]  /*60e0*/  HADD2.F32 R54, -RZ, R4.H1_H1 ;  /* 0x30000004ff367230 */ /* 0x000fe20000004100 */
[----:B------:R-:W-:Y:S01]  /*60f0*/  F2FP.F16.E5M2.UNPACK_B R0, R80.H1 ;  /* 0x00000050ff00723e */ /* 0x000fe200030004ff */
[----:B------:R-:W-:Y:S01]  /*6100*/  BSSY.RECONVERGENT B0, `(.L_x_105) ;  /* 0x0000099000007945 */ /* 0x000fe20003800200 */
[----:B------:R-:W-:Y:S01]  /*6110*/  F2FP.F16.E5M2.UNPACK_B R64, R83.H1 ;  /* 0x00000053ff40723e */ /* 0x000fe200030004ff */
[--C-:B------:R-:W-:Y:S01]  /*6120*/  HADD2.F32 R2, -RZ, R3.reuse.H0_H0 ;  /* 0x20000003ff027230 */ /* 0x100fe20000004100 */
[----:B----4-:R-:W-:Y:S01]  /*6130*/  F2FP.F16.E5M2.UNPACK_B R74, R86 ;  /* 0x00000056ff4a723e */ /* 0x010fe200020004ff */
[----:B------:R-:W-:Y:S01]  /*6140*/  HADD2.F32 R50, -RZ, R3.H1_H1 ;  /* 0x30000003ff327230 */ /* 0x000fe20000004100 */
[----:B------:R-:W-:Y:S01]  /*6150*/  F2FP.F16.E5M2.UNPACK_B R3, R81.H1 ;  /* 0x00000051ff03723e */ /* 0x000fe200030004ff */
[--C-:B------:R-:W-:Y:S01]  /*6160*/  HADD2.F32 R51, -RZ, R0.reuse.H0_H0 ;  /* 0x20000000ff337230 */ /* 0x100fe20000004100 */
[----:B------:R-:W-:Y:S01]  /*6170*/  IADD3 R114, PT, PT, R100, UR49, RZ ;  /* 0x0000003164727c10 */ /* 0x000fe2000fffe0ff */
[----:B------:R-:W-:Y:S01]  /*6180*/  HADD2.F32 R52, -RZ, R0.H1_H1 ;  /* 0x30000000ff347230 */ /* 0x000fe20000004100 */
[----:B------:R-:W-:Y:S01]  /*6190*/  LDTM.16dp32bit_t0_t15.x32 R4, tmem[UR4] ;  /* 0x00000004000479ee */ /* 0x000fe20008a80000 */
[----:B------:R-:W1:Y:S01]  /*61a0*/  LDTM.16dp32bit_t16_t31.x32 R4, tmem[UR4+0x20] ;  /* 0x00002004000479ee */ /* 0x000e620008aa0000 */
[-C--:B------:R-:W-:Y:S01]  /*61b0*/  F2FP.F16.E5M2.UNPACK_B R0, R82.reuse ;  /* 0x00000052ff00723e */ /* 0x080fe200020004ff */
[--C-:B------:R-:W-:Y:S01]  /*61c0*/  HADD2.F32 R55, -RZ, R3.reuse.H0_H0 ;  /* 0x20000003ff377230 */ /* 0x100fe20000004100 */
[----:B------:R-:W-:Y:S01]  /*61d0*/  SHF.L.U32 R117, R102, 0x4, RZ ;  /* 0x0000000466757819 */ /* 0x000fe200000006ff */
[----:B------:R-:W-:Y:S01]  /*61e0*/  HADD2.F32 R56, -RZ, R3.H1_H1 ;  /* 0x30000003ff387230 */ /* 0x000fe20000004100 */
[----:B------:R-:W-:Y:S01]  /*61f0*/  F2FP.F16.E5M2.UNPACK_B R3, R82.H1 ;  /* 0x00000052ff03723e */ /* 0x000fe200030004ff */
[--C-:B------:R-:W-:Y:S01]  /*6200*/  HADD2.F32 R57, -RZ, R0.reuse.H0_H0 ;  /* 0x20000000ff397230 */ /* 0x100fe20000004100 */
[----:B------:R-:W-:Y:S01]  /*6210*/  IADD3 R114, PT, PT, R114, R117, RZ ;  /* 0x0000007572727210 */ /* 0x000fe20007ffe0ff */
[----:B------:R-:W-:Y:S01]  /*6220*/  HADD2.F32 R58, -RZ, R0.H1_H1 ;  /* 0x30000000ff3a7230 */ /* 0x000fe20000004100 */
[----:B------:R-:W-:Y:S01]  /*6230*/  F2FP.F16.E5M2.UNPACK_B R0, R83 ;  /* 0x00000053ff00723e */ /* 0x000fe200020004ff */
[--C-:B------:R-:W-:Y:S01]  /*6240*/  HADD2.F32 R59, -RZ, R3.reuse.H0_H0 ;  /* 0x20000003ff3b7230 */ /* 0x100fe20000004100 */
[----:B------:R-:W-:Y:S01]  /*6250*/  ISETP.NE.AND P0, PT, R110, RZ, PT ;  /* 0x000000ff6e00720c */ /* 0x000fe20003f05270 */
[----:B------:R-:W-:Y:S01]  /*6260*/  HADD2.F32 R60, -RZ, R3.H1_H1 ;  /* 0x30000003ff3c7230 */ /* 0x000fe20000004100 */
[-C--:B------:R-:W-:Y:S01]  /*6270*/  F2FP.F16.E5M2.UNPACK_B R3, R84.reuse ;  /* 0x00000054ff03723e */ /* 0x080fe200020004ff */
[--C-:B------:R-:W-:Y:S01]  /*6280*/  HADD2.F32 R61, -RZ, R0.reuse.H0_H0 ;  /* 0x20000000ff3d7230 */ /* 0x100fe20000004100 */
[----:B------:R-:W-:Y:S01]  /*6290*/  ISETP.NE.AND P6, PT, R118, RZ, PT ;  /* 0x000000ff7600720c */ /* 0x000fe20003fc5270 */
[----:B------:R-:W-:Y:S01]  /*62a0*/  HADD2.F32 R62, -RZ, R0.H1_H1 ;  /* 0x30000000ff3e7230 */ /* 0x000fe20000004100 */
[----:B------:R-:W-:Y:S01]  /*62b0*/  F2FP.F16.E5M2.UNPACK_B R0, R84.H1 ;  /* 0x00000054ff00723e */ /* 0x000fe200030004ff */
[--C-:B------:R-:W-:Y:S02]  /*62c0*/  HADD2.F32 R65, -RZ, R3.reuse.H0_H0 ;  /* 0x20000003ff417230 */ /* 0x100fe40000004100 */
[----:B------:R-:W-:Y:S01]  /*62d0*/  HADD2.F32 R66, -RZ, R3.H1_H1 ;  /* 0x30000003ff427230 */ /* 0x000fe20000004100 */
[-C--:B------:R-:W-:Y:S01]  /*62e0*/  F2FP.F16.E5M2.UNPACK_B R3, R85.reuse ;  /* 0x00000055ff03723e */ /* 0x080fe200020004ff */
[--C-:B------:R-:W-:Y:S02]  /*62f0*/  HADD2.F32 R67, -RZ, R0.reuse.H0_H0 ;  /* 0x20000000ff437230 */ /* 0x100fe40000004100 */
[----:B------:R-:W-:Y:S01]  /*6300*/  HADD2.F32 R68, -RZ, R0.H1_H1 ;  /* 0x30000000ff447230 */ /* 0x000fe20000004100 */
[----:B------:R-:W-:Y:S01]  /*6310*/  F2FP.F16.E5M2.UNPACK_B R0, R85.H1 ;  /* 0x00000055ff00723e */ /* 0x000fe200030004ff */
[--C-:B------:R-:W-:Y:S02]  /*6320*/  HADD2.F32 R69, -RZ, R3.reuse.H0_H0 ;  /* 0x20000003ff457230 */ /* 0x100fe40000004100 */
[C---:B-1----:R-:W-:Y:S01]  /*6330*/  FMUL R7, R47.reuse, R7 ;  /* 0x000000072f077220 */ /* 0x042fe20000400000 */
[----:B------:R-:W-:Y:S01]  /*6340*/  HADD2.F32 R70, -RZ, R3.H1_H1 ;  /* 0x30000003ff467230 */ /* 0x000fe20000004100 */
[----:B------:R-:W-:Y:S01]  /*6350*/  F2FP.F16.E5M2.UNPACK_B R3, R86.H1 ;  /* 0x00000056ff03723e */ /* 0x000fe200030004ff */
[--C-:B------:R-:W-:Y:S02]  /*6360*/  HADD2.F32 R71, -RZ, R0.reuse.H0_H0 ;  /* 0x20000000ff477230 */ /* 0x100fe40000004100 */
[----:B------:R-:W-:Y:S02]  /*6370*/  HADD2.F32 R72, -RZ, R0.H1_H1 ;  /* 0x30000000ff487230 */ /* 0x000fe40000004100 */
[----:B------:R-:W-:Y:S01]  /*6380*/  FMUL R0, R47, R4 ;  /* 0x000000042f007220 */ /* 0x000fe20000400000 */
[--C-:B------:R-:W-:Y:S01]  /*6390*/  HADD2.F32 R73, -RZ, R74.reuse.H0_H0 ;  /* 0x2000004aff497230 */ /* 0x100fe20000004100 */
[----:B------:R-:W-:Y:S01]  /*63a0*/  F2FP.F16.E5M2.UNPACK_B R4, R87 ;  /* 0x00000057ff04723e */ /* 0x000fe200020004ff */
[----:B------:R-:W-:Y:S02]  /*63b0*/  HADD2.F32 R74, -RZ, R74.H1_H1 ;  /* 0x3000004aff4a7230 */ /* 0x000fe40000004100 */
[----:B------:R-:W-:Y:S01]  /*63c0*/  FFMA R0, R49, R2, R0 ;  /* 0x0000000231007223 */ /* 0x000fe20000000000 */
[----:B------:R-:W-:Y:S01]  /*63d0*/  FMUL R2, R47, R5 ;  /* 0x000000052f027220 */ /* 0x000fe20000400000 */
[--C-:B------:R-:W-:Y:S01]  /*63e0*/  HADD2.F32 R75, -RZ, R3.reuse.H0_H0 ;  /* 0x20000003ff4b7230 */ /* 0x100fe20000004100 */
[----:B------:R-:W-:Y:S01]  /*63f0*/  F2FP.F16.E5M2.UNPACK_B R5, R87.H1 ;  /* 0x00000057ff05723e */ /* 0x000fe200030004ff */
[----:B------:R-:W-:Y:S02]  /*6400*/  HADD2.F32 R76, -RZ, R3.H1_H1 ;  /* 0x30000003ff4c7230 */ /* 0x000fe40000004100 */
[----:B------:R-:W-:Y:S01]  /*6410*/  FFMA R2, R49, R50, R2 ;  /* 0x0000003231027223 */ /* 0x000fe20000000002 */
[--C-:B------:R-:W-:Y:S02]  /*6420*/  HADD2.F32 R50, -RZ, R4.reuse.H0_H0 ;  /* 0x20000004ff327230 */ /* 0x100fe40000004100 */
[C---:B------:R-:W-:Y:S01]  /*6430*/  FMUL R3, R47.reuse, R6 ;  /* 0x000000062f037220 */ /* 0x040fe20000400000 */
[--C-:B------:R-:W-:Y:S02]  /*6440*/  HADD2.F32 R77, -RZ, R5.reuse.H1_H1 ;  /* 0x30000005ff4d7230 */ /* 0x100fe40000004100 */
[C---:B------:R-:W-:Y:S01]  /*6450*/  FMUL R6, R47.reuse, R11 ;  /* 0x0000000b2f067220 */ /* 0x040fe20000400000 */
[----:B------:R-:W-:Y:S01]  /*6460*/  FMUL R11, R47, R16 ;  /* 0x000000102f0b7220 */ /* 0x000fe20000400000 */
[C---:B------:R-:W-:Y:S01]  /*6470*/  FFMA R3, R49.reuse, R51, R3 ;  /* 0x0000003331037223 */ /* 0x040fe20000000003 */
[----:B------:R-:W-:Y:S01]  /*6480*/  FFMA R7, R49, R52, R7 ;  /* 0x0000003431077223 */ /* 0x000fe20000000007 */
[----:B------:R-:W-:Y:S02]  /*6490*/  HADD2.F32 R51, -RZ, R4.H1_H1 ;  /* 0x30000004ff337230 */ /* 0x000fe40000004100 */
[C---:B------:R-:W-:Y:S01]  /*64a0*/  FMUL R4, R47.reuse, R9 ;  /* 0x000000092f047220 */ /* 0x040fe20000400000 */
[----:B------:R-:W-:Y:S02]  /*64b0*/  HADD2.F32 R52, -RZ, R5.H0_H0 ;  /* 0x20000005ff347230 */ /* 0x000fe40000004100 */
[----:B------:R-:W-:Y:S01]  /*64c0*/  FMUL R16, R47, R21 ;  /* 0x000000152f107220 */ /* 0x000fe20000400000 */
[----:B------:R-:W-:Y:S01]  /*64d0*/  F2FP.SATFINITE.E5M2.F32.PACK_AB_MERGE_C R78, R7, R3, RZ ;  /* 0x00000003074e723e */ /* 0x000fe200048060ff */
[C---:B------:R-:W-:Y:S01]  /*64e0*/  FMUL R3, R47.reuse, R8 ;  /* 0x000000082f037220 */ /* 0x040fe20000400000 */
[C---:B------:R-:W-:Y:S01]  /*64f0*/  FMUL R7, R47.reuse, R12 ;  /* 0x0000000c2f077220 */ /* 0x040fe20000400000 */
[C---:B------:R-:W-:Y:S01]  /*6500*/  FMUL R8, R47.reuse, R13 ;  /* 0x0000000d2f087220 */ /* 0x040fe20000400000 */
[----:B------:R-:W-:Y:S01]  /*6510*/  FMUL R12, R47, R17 ;  /* 0x000000112f0c7220 */ /* 0x000fe20000400000 */
[C---:B------:R-:W-:Y:S01]  /*6520*/  FFMA R3, R49.reuse, R53, R3 ;  /* 0x0000003531037223 */ /* 0x040fe20000000003 */
[----:B------:R-:W-:Y:S01]  /*6530*/  FFMA R4, R49, R54, R4 ;  /* 0x0000003631047223 */ /* 0x000fe20000000004 */
[C---:B------:R-:W-:Y:S01]  /*6540*/  FMUL R5, R47.reuse, R10 ;  /* 0x0000000a2f057220 */ /* 0x040fe20000400000 */
[C---:B------:R-:W-:Y:S01]  /*6550*/  FMUL R9, R47.reuse, R14 ;  /* 0x0000000e2f097220 */ /* 0x040fe20000400000 */
[C---:B------:R-:W-:Y:S01]  /*6560*/  FMUL R10, R47.reuse, R15 ;  /* 0x0000000f2f0a7220 */ /* 0x040fe20000400000 */
[----:B------:R-:W-:Y:S01]  /*6570*/  FMUL R15, R47, R20 ;  /* 0x000000142f0f7220 */ /* 0x000fe20000400000 */
[C---:B------:R-:W-:Y:S01]  /*6580*/  FFMA R5, R49.reuse, R55, R5 ;  /* 0x0000003731057223 */ /* 0x040fe20000000005 */
[C---:B------:R-:W-:Y:S01]  /*6590*/  FFMA R6, R49.reuse, R56, R6 ;  /* 0x0000003831067223 */ /* 0x040fe20000000006 */
[C---:B------:R-:W-:Y:S01]  /*65a0*/  FFMA R7, R49.reuse, R57, R7 ;  /* 0x0000003931077223 */ /* 0x040fe20000000007 */
[C---:B------:R-:W-:Y:S01]  /*65b0*/  FFMA R8, R49.reuse, R58, R8 ;  /* 0x0000003a31087223 */ /* 0x040fe20000000008 */
[--C-:B------:R-:W-:Y:S02]  /*65c0*/  HADD2.F32 R63, -RZ, R64.reuse.H0_H0 ;  /* 0x20000040ff3f7230 */ /* 0x100fe40000004100 */
[C---:B------:R-:W-:Y:S01]  /*65d0*/  FFMA R9, R49.reuse, R59, R9 ;  /* 0x0000003b31097223 */ /* 0x040fe20000000009 */
[----:B------:R-:W-:Y:S01]  /*65e0*/  F2FP.SATFINITE.E5M2.F32.PACK_AB_MERGE_C R5, R6, R5, RZ ;  /* 0x000000050605723e */ /* 0x000fe200048060ff */
[C---:B------:R-:W-:Y:S01]  /*65f0*/  FFMA R10, R49.reuse, R60, R10 ;  /* 0x0000003c310a7223 */ /* 0x040fe2000000000a */
[C---:B------:R-:W-:Y:S01]  /*6600*/  FFMA R11, R49.reuse, R61, R11 ;  /* 0x0000003d310b7223 */ /* 0x040fe2000000000b */
[----:B------:R-:W-:Y:S01]  /*6610*/  FFMA R12, R49, R62, R12 ;  /* 0x0000003e310c7223 */ /* 0x000fe2000000000c */
[C---:B------:R-:W-:Y:S01]  /*6620*/  FMUL R20, R47.reuse, R25 ;  /* 0x000000192f147220 */ /* 0x040fe20000400000 */
[C---:B------:R-:W-:Y:S01]  /*6630*/  FMUL R25, R47.reuse, R30 ;  /* 0x0000001e2f197220 */ /* 0x040fe20000400000 */
[C---:B------:R-:W-:Y:S01]  /*6640*/  FMUL R30, R47.reuse, R35 ;  /* 0x000000232f1e7220 */ /* 0x040fe20000400000 */
[----:B------:R-:W-:Y:S01]  /*6650*/  F2FP.SATFINITE.E5M2.F32.PACK_AB_MERGE_C R9, R10, R9, RZ ;  /* 0x000000090a09723e */ /* 0x000fe200048060ff */
[----:B------:R-:W-:Y:S02]  /*6660*/  HADD2.F32 R64, -RZ, R64.H1_H1 ;  /* 0x30000040ff407230 */ /* 0x000fe40000004100 */
[C---:B------:R-:W-:Y:S01]  /*6670*/  FMUL R13, R47.reuse, R18 ;  /* 0x000000122f0d7220 */ /* 0x040fe20000400000 */
[C---:B------:R-:W-:Y:S01]  /*6680*/  FMUL R14, R47.reuse, R19 ;  /* 0x000000132f0e7220 */ /* 0x040fe20000400000 */
[C---:B------:R-:W-:Y:S01]  /*6690*/  FMUL R17, R47.reuse, R22 ;  /* 0x000000162f117220 */ /* 0x040fe20000400000 */
[----:B------:R-:W-:Y:S01]  /*66a0*/  FMUL R18, R47, R23 ;  /* 0x000000172f127220 */ /* 0x000fe20000400000 */
[C---:B------:R-:W-:Y:S01]  /*66b0*/  FFMA R13, R49.reuse, R63, R13 ;  /* 0x0000003f310d7223 */ /* 0x040fe2000000000d */
[C---:B------:R-:W-:Y:S01]  /*66c0*/  FFMA R14, R49.reuse, R64, R14 ;  /* 0x00000040310e7223 */ /* 0x040fe2000000000e */
[----:B------:R-:W-:Y:S01]  /*66d0*/  FFMA R15, R49, R65, R15 ;  /* 0x00000041310f7223 */ /* 0x000fe2000000000f */
[----:B------:R-:W-:Y:S01]  /*66e0*/  FMUL R19, R47, R24 ;  /* 0x000000182f137220 */ /* 0x000fe20000400000 */
[C---:B------:R-:W-:Y:S01]  /*66f0*/  FFMA R16, R49.reuse, R66, R16 ;  /* 0x0000004231107223 */ /* 0x040fe20000000010 */
[----:B------:R-:W-:Y:S01]  /*6700*/  FFMA R17, R49, R67, R17 ;  /* 0x0000004331117223 */ /* 0x000fe20000000011 */
[----:B------:R-:W-:Y:S01]  /*6710*/  F2FP.SATFINITE.E5M2.F32.PACK_AB_MERGE_C R13, R14, R13, RZ ;  /* 0x0000000d0e0d723e */ /* 0x000fe200048060ff */
[C---:B------:R-:W-:Y:S01]  /*6720*/  FMUL R21, R47.reuse, R26 ;  /* 0x0000001a2f157220 */ /* 0x040fe20000400000 */
[----:B------:R-:W-:Y:S01]  /*6730*/  FMUL R22, R47, R27 ;  /* 0x0000001b2f167220 */ /* 0x000fe20000400000 */
[C---:B------:R-:W-:Y:S01]  /*6740*/  FFMA R18, R49.reuse, R68, R18 ;  /* 0x0000004431127223 */ /* 0x040fe20000000012 */
[----:B------:R-:W-:Y:S01]  /*6750*/  FFMA R19, R49, R69, R19 ;  /* 0x0000004531137223 */ /* 0x000fe20000000013 */
[----:B------:R-:W-:Y:S01]  /*6760*/  FMUL R23, R47, R28 ;  /* 0x0000001c2f177220 */ /* 0x000fe20000400000 */
[----:B------:R-:W-:Y:S01]  /*6770*/  FFMA R20, R49, R70, R20 ;  /* 0x0000004631147223 */ /* 0x000fe20000000014 */
[----:B------:R-:W-:Y:S01]  /*6780*/  FMUL R24, R47, R29 ;  /* 0x0000001d2f187220 */ /* 0x000fe20000400000 */
[C---:B------:R-:W-:Y:S01]  /*6790*/  FFMA R21, R49.reuse, R71, R21 ;  /* 0x0000004731157223 */ /* 0x040fe20000000015 */
[----:B------:R-:W-:Y:S01]  /*67a0*/  FFMA R22, R49, R72, R22 ;  /* 0x0000004831167223 */ /* 0x000fe20000000016 */
[C---:B------:R-:W-:Y:S01]  /*67b0*/  FMUL R26, R47.reuse, R31 ;  /* 0x0000001f2f1a7220 */ /* 0x040fe20000400000 */
[----:B------:R-:W-:Y:S01]  /*67c0*/  FMUL R27, R47, R32 ;  /* 0x000000202f1b7220 */ /* 0x000fe20000400000 */
[----:B------:R-:W-:Y:S01]  /*67d0*/  FFMA R23, R49, R73, R23 ;  /* 0x0000004931177223 */ /* 0x000fe20000000017 */
[----:B------:R-:W-:Y:S01]  /*67e0*/  FMUL R28, R47, R33 ;  /* 0x000000212f1c7220 */ /* 0x000fe20000400000 */
[----:B------:R-:W-:Y:S01]  /*67f0*/  FFMA R24, R49, R74, R24 ;  /* 0x0000004a31187223 */ /* 0x000fe20000000018 */
[----:B------:R-:W-:Y:S01]  /*6800*/  FMUL R29, R47, R34 ;  /* 0x000000222f1d7220 */ /* 0x000fe20000400000 */
[C---:B------:R-:W-:Y:S01]  /*6810*/  FFMA R25, R49.reuse, R75, R25 ;  /* 0x0000004b31197223 */ /* 0x040fe20000000019 */
[C---:B------:R-:W-:Y:S01]  /*6820*/  FFMA R26, R49.reuse, R76, R26 ;  /* 0x0000004c311a7223 */ /* 0x040fe2000000001a */
[C---:B------:R-:W-:Y:S01]  /*6830*/  FFMA R27, R49.reuse, R50, R27 ;  /* 0x00000032311b7223 */ /* 0x040fe2000000001b */
[C---:B------:R-:W-:Y:S01]  /*6840*/  FFMA R28, R49.reuse, R51, R28 ;  /* 0x00000033311c7223 */ /* 0x040fe2000000001c */
[----:B------:R-:W-:Y:S01]  /*6850*/  F2FP.SATFINITE.E5M2.F32.PACK_AB_MERGE_C R17, R18, R17, RZ ;  /* 0x000000111211723e */ /* 0x000fe200048060ff */
[C---:B------:R-:W-:Y:S01]  /*6860*/  FFMA R29, R49.reuse, R52, R29 ;  /* 0x00000034311d7223 */ /* 0x040fe2000000001d */
[----:B------:R-:W-:Y:S01]  /*6870*/  F2FP.SATFINITE.E5M2.F32.PACK_AB_MERGE_C R21, R22, R21, RZ ;  /* 0x000000151615723e */ /* 0x000fe200048060ff */
[----:B------:R-:W-:Y:S01]  /*6880*/  FFMA R30, R49, R77, R30 ;  /* 0x0000004d311e7223 */ /* 0x000fe2000000001e */
[----:B------:R-:W-:Y:S02]  /*6890*/  F2FP.SATFINITE.E5M2.F32.PACK_AB_MERGE_C R32, R2, R0, R78 ;  /* 0x000000000220723e */ /* 0x000fe4000480604e */
[----:B------:R-:W-:Y:S02]  /*68a0*/  F2FP.SATFINITE.E5M2.F32.PACK_AB_MERGE_C R33, R4, R3, R5 ;  /* 0x000000030421723e */ /* 0x000fe40004806005 */
[----:B------:R-:W-:Y:S02]  /*68b0*/  F2FP.SATFINITE.E5M2.F32.PACK_AB_MERGE_C R34, R8, R7, R9 ;  /* 0x000000070822723e */ /* 0x000fe40004806009 */
[----:B------:R-:W-:Y:S02]  /*68c0*/  F2FP.SATFINITE.E5M2.F32.PACK_AB_MERGE_C R35, R12, R11, R13 ;  /* 0x0000000b0c23723e */ /* 0x000fe4000480600d */
[----:B------:R-:W-:Y:S02]  /*68d0*/  F2FP.SATFINITE.E5M2.F32.PACK_AB_MERGE_C R16, R16, R15, R17 ;  /* 0x0000000f1010723e */ /* 0x000fe40004806011 */
[----:B------:R-:W-:Y:S01]  /*68e0*/  F2FP.SATFINITE.E5M2.F32.PACK_AB_MERGE_C R17, R20, R19, R21 ;  /* 0x000000131411723e */ /* 0x000fe20004806015 */
[----:B------:R1:W-:Y:S01]  /*68f0*/  STS.128 [R100+UR49+0x4200], R32 ;  /* 0x0042002064007988 */ /* 0x0003e20008000c31 */
[----:B------:R-:W-:Y:S02]  /*6900*/  F2FP.SATFINITE.E5M2.F32.PACK_AB_MERGE_C R18, R26, R25, RZ ;  /* 0x000000191a12723e */ /* 0x000fe400048060ff */
[----:B------:R-:W-:Y:S02]  /*6910*/  F2FP.SATFINITE.E5M2.F32.PACK_AB_MERGE_C R19, R30, R29, RZ ;  /* 0x0000001d1e13723e */ /* 0x000fe400048060ff */
[----:B------:R-:W-:Y:S02]  /*6920*/  F2FP.SATFINITE.E5M2.F32.PACK_AB_MERGE_C R18, R24, R23, R18 ;  /* 0x000000171812723e */ /* 0x000fe40004806012 */
[----:B------:R-:W-:Y:S02]  /*6930*/  F2FP.SATFINITE.E5M2.F32.PACK_AB_MERGE_C R19, R28, R27, R19 ;  /* 0x0000001b1c13723e */ /* 0x000fe40004806013 */
[----:B------:R-:W-:Y:S02]  /*6940*/  LEA R0, R105, UR49, 0x3 ;  /* 0x0000003169007c11 */ /* 0x000fe4000f8e18ff */
[----:B------:R-:W-:Y:S01]  /*6950*/  @P6 SHF.L.U32 R2, R104, 0x1f, RZ ;  /* 0x0000001f68026819 */ /* 0x000fe200000006ff */
[----:B------:R1:W-:Y:S01]  /*6960*/  STS.128 [R114+0x4210], R16 ;  /* 0x0042101072007388 */ /* 0x0003e20000000c00 */
[----:B------:R-:W-:Y:S01]  /*6970*/  @!PT LDS RZ, [RZ] ;  /* 0x00000000fffff984 */ /* 0x000fe20000000800 */
[----:B------:R-:W-:Y:S01]  /*6980*/  @!PT LDS RZ, [RZ] ;  /* 0x00000000fffff984 */ /* 0x000fe20000000800 */
[----:B------:R-:W-:Y:S01]  /*6990*/  @!PT LDS RZ, [RZ] ;  /* 0x00000000fffff984 */ /* 0x000fe20000000800 */
[----:B------:R-:W-:Y:S01]  /*69a0*/  @!PT LDS RZ, [RZ] ;  /* 0x00000000fffff984 */ /* 0x000fe20000000800 */
[----:B------:R2:W-:Y:S07]  /*69b0*/  MEMBAR.ALL.CTA ;  /* 0x0000000000007992 */ /* 0x0005ee0000008000 */
[----:B--2---:R-:W2:Y:S02]  /*69c0*/  FENCE.VIEW.ASYNC.S ;  /* 0x00000000000073c6 */ /* 0x004ea40000000000 */
[----:B--2---:R-:W-:Y:S06]  /*69d0*/  BAR.SYNC.DEFER_BLOCKING 0x1, 0x80 ;  /* 0x0042000000007b1d */ /* 0x004fec0000010000 */
[----:B------:R-:W-:Y:S05]  /*69e0*/  @P0 BRA `(.L_x_106) ;  /* 0x0000000000280947 */ /* 0x000fea0003800000 */
[----:B------:R-:W-:Y:S02]  /*69f0*/  UIADD3 UR4, UPT, UPT, UR49, 0x4200, URZ ;  /* 0x0000420031047890 */ /* 0x000fe4000fffe0ff */
[----:B------:R-:W-:Y:S01]  /*6a00*/  UIADD3 UR6, UP0, UPT, UR52, 0x680, URZ ;  /* 0x0000068034067890 */ /* 0x000fe2000ff1e0ff */
[----:B------:R-:W-:Y:S03]  /*6a10*/  UMOV UR43, UR36 ;  /* 0x00000024002b7c82 */ /* 0x000fe60008000000 */
[----:B------:R-:W-:Y:S01]  /*6a20*/  MOV R109, UR4 ;  /* 0x00000004006d7c02 */ /* 0x000fe20008000f00 */
[----:B------:R-:W-:Y:S03]  /*6a30*/  UIADD3.X UR7, UPT, UPT, URZ, UR53, URZ, UP0, !UPT ;  /* 0x00000035ff077290 */ /* 0x000fe600087fe4ff */
[----:B------:R-:W-:Y:S11]  /*6a40*/  R2UR UR40, R109 ;  /* 0x000000006d2872ca */ /* 0x000ff600000e0000 */
[----:B------:R-:W-:Y:S02]  /*6a50*/  @!UPT UIADD3 URZ, UPT, UPT, URZ, URZ, URZ ;  /* 0x000000fffffff290 */ /* 0x000fe4000fffe0ff */
[----:B------:R2:W-:Y:S01]  /*6a60*/  UTMASTG.3D [UR40], [UR6] ;  /* 0x00000028060073b5 */ /* 0x0005e20008010000 */
[----:B------:R0:W-:Y:S01]  /*6a70*/  UTMACMDFLUSH ;  /* 0x00000000000079b7 */ /* 0x0001e20000000000 */
[----:B--2---:R-:W-:Y:S04]  /*6a80*/  DEPBAR.LE SB0, 0x1 ;  /* 0x000080400000791a */ /* 0x004fe80000000000 */
.L_x_106:
[----:B------:R-:W-:Y:S05]  /*6a90*/  BSYNC.RECONVERGENT B0 ;  /* 0x0000000000007941 */ /* 0x000fea0003800200 */
.L_x_105:
[----:B------:R-:W-:Y:S06]  /*6aa0*/  BAR.SYNC.DEFER_BLOCKING 0x1, 0x80 ;  /* 0x0042000000007b1d */ /* 0x000fec0000010000 */
[----:B------:R-:W2:Y:S01]  /*6ab0*/  @P6 SYNCS.PHASECHK.TRANS64.TRYWAIT P0, [R0+URZ+0xa0], R2 ;  /* 0x0000a002000065a7 */ /* 0x000ea200080011ff */
[----:B------:R-:W-:Y:S01]  /*6ac0*/  BSSY B1, `(.L_x_107) ;  /* 0x0000021000017945 */ /* 0x000fe20003800000 */
[----:B--2---:R-:W-:Y:S03]  /*6ad0*/  @P6 SEL R115, RZ, 0x1, !P0 ;  /* 0x00000001ff736807 */ /* 0x004fe60004000000 */
[----:B------:R-:W-:Y:S05]  /*6ae0*/  @!P6 BRA `(.L_x_108) ;  /* 0x000000000078e947 */ /* 0x000fea0003800000 */
[----:B------:R-:W-:Y:S01]  /*6af0*/  ISETP.NE.AND P1, PT, R116, RZ, PT ;  /* 0x000000ff7400720c */ /* 0x000fe20003f25270 */
[----:B------:R-:W-:Y:S01]  /*6b00*/  BSSY B0, `(.L_x_109) ;  /* 0x0000009000007945 */ /* 0x000fe20003800000 */
[----:B------:R-:W-:Y:S11]  /*6b10*/  ISETP.NE.AND P0, PT, R115, RZ, PT ;  /* 0x000000ff7300720c */ /* 0x000ff60003f05270 */
[----:B------:R-:W-:Y:S05]  /*6b20*/  @P1 IMAD R2, R105, 0x1000, R100 ;  /* 0x0000100069021824 */ /* 0x000fea00078e0264 */
[----:B------:R-:W-:Y:S05]  /*6b30*/  @P1 IADD3 R4, PT, PT, R2, UR49, RZ ;  /* 0x0000003102041c10 */ /* 0x000fea000fffe0ff */
[----:B------:R-:W-:Y:S01]  /*6b40*/  @P1 IMAD.IADD R4, R4, 0x1, R117 ;  /* 0x0000000104041824 */ /* 0x000fe200078e0275 */
[----:B------:R-:W-:Y:S06]  /*6b50*/  @P0 BRA `(.L_x_110) ;  /* 0x00000000000c0947 */ /* 0x000fec0003800000 */
[----:B------:R-:W-:Y:S04]  /*6b60*/  SHF.L.U32 R3, R104, 0x1f, RZ ;  /* 0x0000001f68037819 */ /* 0x000fe800000006ff */
[----:B------:R-:W2:Y:S02]  /*6b70*/  SYNCS.PHASECHK.TRANS64.TRYWAIT P0, [R0+URZ+0xa0], R3 ;  /* 0x0000a003000075a7 */ /* 0x000ea400080011ff */
[----:B--2---:R-:W-:Y:S05]  /*6b80*/  @!P0 BRA `(.L_x_111) ;  /* 0x00000034005c8947 */ /* 0x004fea0003800000 */
.L_x_110:
[----:B------:R-:W-:Y:S05]  /*6b90*/  BSYNC B0 ;  /* 0x0000000000007941 */ /* 0x000fea0003800000 */
.L_x_109:
[----:B------:R-:W-:Y:S01]  /*6ba0*/  ISETP.NE.AND P0, PT, R116, RZ, PT ;  /* 0x000000ff7400720c */ /* 0x000fe20003f05270 */
[----:B------:R-:W-:Y:S11]  /*6bb0*/  VIADD R105, R105, 0x1 ;  /* 0x0000000169697836 */ /* 0x000ff60000000000 */
[----:B------:R-:W-:Y:S01]  /*6bc0*/  @!UPT UIADD3 URZ, UPT, UPT, URZ, URZ, URZ ;  /* 0x000000fffffff290 */ /* 0x000fe2000fffe0ff */
[----:B------:R3:W4:Y:S04]  /*6bd0*/  @P0 LDS.128 R80, [R2+UR49+0x200] ;  /* 0x0002003102500984 */ /* 0x0007280008000c00 */
[----:B------:R1:W1:Y:S01]  /*6be0*/  @P0 LDS.128 R84, [R4+0x210] ;  /* 0x0002100004540984 */ /* 0x0002620000000c00 */
        /* <DEDUP_REMOVED lines=8> */
[----:B---3--:R-:W-:Y:S02]  /*6c70*/  VIADD R2, R0, 0xc0 ;  /* 0x000000c000027836 */ /* 0x008fe40000000000 */
[----:B--2---:R-:W-:Y:S05]  /*6c80*/  IMAD.U32 R0, RZ, RZ, UR37 ;  /* 0x00000025ff007e24 */ /* 0x004fea000f8e00ff */
[----:B------:R-:W-:Y:S04]  /*6c90*/  PRMT R0, R0, 0x654, R2 ;  /* 0x0000065400007816 */ /* 0x000fe80000000002 */
[----:B-----5:R2:W-:Y:S02]  /*6ca0*/  SYNCS.ARRIVE.TRANS64.RED.A1T0 RZ, [R0+URZ], RZ ;  /* 0x000000ff00ff79a7 */ /* 0x0205e400081004ff */
[----:B--2---:R-:W-:Y:S04]  /*6cb0*/  SEL R0, RZ, 0x1, P0 ;  /* 0x00000001ff007807 */ /* 0x004fe80000000000 */
[----:B-1--4-:R-:W-:Y:S02]  /*6cc0*/  LOP3.LUT R104, R104, R0, RZ, 0x3c, !PT ;  /* 0x0000000068687212 */ /* 0x012fe400078e3cff */
.L_x_108:
[----:B------:R-:W-:Y:S05]  /*6cd0*/  BSYNC B1 ;  /* 0x0000000000017941 */ /* 0x000fea0003800000 */
.L_x_107:
[----:B------:R-:W-:Y:S05]  /*6ce0*/  VIADD R0, R48, 0x40 ;  /* 0x0000004030007836 */ /* 0x000fea0000000000 */
[----:B------:R-:W-:Y:S04]  /*6cf0*/  SHF.R.U32.HI R0, RZ, 0x15, R0 ;  /* 0x00000015ff007819 */ /* 0x000fe80000011600 */
[----:B------:R-:W-:Y:S11]  /*6d00*/  LOP3.LUT P0, RZ, R0, 0x3, R101, 0x48, !PT ;  /* 0x0000000300ff7812 */ /* 0x000ff60007804865 */
[----:B------:R-:W-:Y:S02]  /*6d10*/  @!UPT UIADD3 URZ, UPT, UPT, URZ, URZ, URZ ;  /* 0x000000fffffff290 */ /* 0x000fe4000fffe0ff */
[----:B------:R-:W-:Y:S05]  /*6d20*/  @!P0 BRA `(.L_x_112) ;  /* 0x0000000000408947 */ /* 0x000fea0003800000 */
[----:B------:R-:W2:Y:S01]  /*6d30*/  LDCU.64 UR8, c[0x4][0x78] ;  /* 0x01000f00ff0877ac */ /* 0x000ea20008000a00 */
[----:B------:R-:W-:Y:S01]  /*6d40*/  MOV R3, 0x0 ;  /* 0x0000000000037802 */ /* 0x000fe20000000f00 */
[----:B------:R-:W-:Y:S02]  /*6d50*/  HFMA2 R12, -RZ, RZ, 0, 5.9604644775390625e-08 ;  /* 0x00000001ff0c7431 */ /* 0x000fe400000001ff */
[----:B------:R-:W-:Y:S02]  /*6d60*/  IMAD.MOV.U32 R8, RZ, RZ, 0x192 ;  /* 0x00000192ff087424 */ /* 0x000fe400078e00ff */
[----:B------:R-:W-:Y:S01]  /*6d70*/  IMAD.MOV.U32 R13, RZ, RZ, RZ ;  /* 0x000000ffff0d7224 */ /* 0x000fe200078e00ff */
[----:B------:R-:W3:Y:S01]  /*6d80*/  LDCU.64 UR6, c[0x4][0x80] ;  /* 0x01001000ff0677ac */ /* 0x000ee20008000a00 */
[----:B------:R-:W4:Y:S01]  /*6d90*/  LDC.64 R2, c[0x4][R3] ;  /* 0x0100000003027b82 */ /* 0x000f220000000a00 */
[----:B------:R-:W5:Y:S01]  /*6da0*/  LDCU.64 UR4, c[0x4][0x18] ;  /* 0x01000300ff0477ac */ /* 0x000f620008000a00 */
[----:B--2---:R-:W-:Y:S01]  /*6db0*/  MOV R5, UR9 ;  /* 0x0000000900057c02 */ /* 0x004fe20008000f00 */
[----:B------:R-:W-:Y:S01]  /*6dc0*/  IMAD.U32 R4, RZ, RZ, UR8 ;  /* 0x00000008ff047e24 */ /* 0x000fe2000f8e00ff */
[----:B---3--:R-:W-:Y:S01]  /*6dd0*/  MOV R7, UR7 ;  /* 0x0000000700077c02 */ /* 0x008fe20008000f00 */
[----:B------:R-:W-:Y:S01]  /*6de0*/  IMAD.U32 R6, RZ, RZ, UR6 ;  /* 0x00000006ff067e24 */ /* 0x000fe2000f8e00ff */
[----:B-----5:R-:W-:Y:S01]  /*6df0*/  MOV R11, UR5 ;  /* 0x00000005000b7c02 */ /* 0x020fe20008000f00 */
[----:B------:R-:W-:Y:S02]  /*6e00*/  IMAD.U32 R10, RZ, RZ, UR4 ;  /* 0x00000004ff0a7e24 */ /* 0x000fe4000f8e00ff */
[----:B------:R-:W-:Y:S07]  /*6e10*/  LEPC R20, `(.L_x_112) ;  /* 0x000000001014794e */ /* 0x000fee0000000000 */
[----:B-1--4-:R-:W-:Y:S05]  /*6e20*/  CALL.ABS.NOINC R2 ;  /* 0x0000000002007343 */ /* 0x012fea0003c00000 */
.L_x_112:
[-C--:B------:R-:W-:Y:S01]  /*6e30*/  F2FP.F16.E5M2.UNPACK_B R0, R81.reuse ;  /* 0x00000051ff00723e */ /* 0x080fe200020004ff */
[----:B------:R-:W-:Y:S05]  /*6e40*/  WARPSYNC.ALL ;  /* 0x0000000000007948 */ /* 0x000fea0003800000 */
[----:B------:R-:W-:Y:S01]  /*6e50*/  R2UR UR4, R48 ;  /* 0x00000000300472ca */ /* 0x000fe200000e0000 */
[--C-:B------:R-:W-:Y:S01]  /*6e60*/  HADD2.F32 R54, -RZ, R0.reuse.H0_H0 ;  /* 0x20000000ff367230 */ /* 0x100fe20000004100 */
[-C--:B------:R-:W-:Y:S01]  /*6e70*/  F2FP.F16.E5M2.UNPACK_B R2, R80.reuse.H1 ;  /* 0x00000050ff02723e */ /* 0x080fe200030004ff */
[----:B------:R-:W-:Y:S01]  /*6e80*/  HADD2.F32 R55, -RZ, R0.H1_H1 ;  /* 0x30000000ff377230 */ /* 0x000fe20000004100 */
[----:B------:R-:W-:Y:S01]  /*6e90*/  F2FP.F16.E5M2.UNPACK_B R0, R81.H1 ;  /* 0x00000051ff00723e */ /* 0x000fe200030004ff */
[----:B------:R-:W-:Y:S01]  /*6ea0*/  BSSY.RECONVERGENT B0, `(.L_x_113) ;  /* 0x0000095000007945 */ /* 0x000fe20003800200 */
[----:B------:R-:W-:Y:S01]  /*6eb0*/  F2FP.F16.E5M2.UNPACK_B R3, R80 ;  /* 0x00000050ff03723e */ /* 0x000fe200020004ff */
[----:B------:R-:W-:Y:S01]  /*6ec0*/  HADD2.F32 R52, -RZ, R2.H0_H0 ;  /* 0x20000002ff347230 */ /* 0x000fe20000004100 */
[----:B------:R-:W-:Y:S01]  /*6ed0*/  ISETP.NE.AND P0, PT, R110, RZ, PT ;  /* 0x000000ff6e00720c */ /* 0x000fe20003f05270 */
[--C-:B------:R-:W-:Y:S01]  /*6ee0*/  HADD2.F32 R56, -RZ, R0.reuse.H0_H0 ;  /* 0x20000000ff387230 */ /* 0x100fe20000004100 */
[----:B------:R-:W-:Y:S01]  /*6ef0*/  ISETP.NE.AND P6, PT, R118, RZ, PT ;  /* 0x000000ff7600720c */ /* 0x000fe20003fc5270 */
[----:B------:R-:W-:Y:S01]  /*6f00*/  HADD2.F32 R57, -RZ, R0.H1_H1 ;  /* 0x30000000ff397230 */ /* 0x000fe20000004100 */
[-C--:B------:R-:W-:Y:S01]  /*6f10*/  F2FP.F16.E5M2.UNPACK_B R0, R83.reuse ;  /* 0x00000053ff00723e */ /* 0x080fe200020004ff */
[----:B-1----:R-:W-:Y:S01]  /*6f20*/  LDTM.16dp32bit_t0_t15.x32 R4, tmem[UR4+0x40] ;  /* 0x00004004000479ee */ /* 0x002fe20008a80000 */
[----:B------:R-:W1:Y:S01]  /*6f30*/  LDTM.16dp32bit_t16_t31.x32 R4, tmem[UR4+0x60] ;  /* 0x00006004000479ee */ /* 0x000e620008aa0000 */
[----:B------:R-:W-:Y:S01]  /*6f40*/  HADD2.F32 R53, -RZ, R2.H1_H1 ;  /* 0x30000002ff357230 */ /* 0x000fe20000004100 */
[----:B------:R-:W-:Y:S01]  /*6f50*/  F2FP.F16.E5M2.UNPACK_B R2, R82.H1 ;  /* 0x00000052ff02723e */ /* 0x000fe200030004ff */
[--C-:B------:R-:W-:Y:S02]  /*6f60*/  HADD2.F32 R50, -RZ, R3.reuse.H0_H0 ;  /* 0x20000003ff327230 */ /* 0x100fe40000004100 */
[--C-:B------:R-:W-:Y:S02]  /*6f70*/  HADD2.F32 R62, -RZ, R0.reuse.H0_H0 ;  /* 0x20000000ff3e7230 */ /* 0x100fe40000004100 */
[----:B------:R-:W-:Y:S01]  /*6f80*/  HADD2.F32 R63, -RZ, R0.H1_H1 ;  /* 0x30000000ff3f7230 */ /* 0x000fe20000004100 */
[----:B------:R-:W-:Y:S01]  /*6f90*/  F2FP.F16.E5M2.UNPACK_B R0, R84.H1 ;  /* 0x00000054ff00723e */ /* 0x000fe200030004ff */
[--C-:B------:R-:W-:Y:S02]  /*6fa0*/  HADD2.F32 R60, -RZ, R2.reuse.H0_H0 ;  /* 0x20000002ff3c7230 */ /* 0x100fe40000004100 */
[----:B------:R-:W-:Y:S01]  /*6fb0*/  HADD2.F32 R61, -RZ, R2.H1_H1 ;  /* 0x30000002ff3d7230 */ /* 0x000fe20000004100 */
[----:B------:R-:W-:Y:S01]  /*6fc0*/  F2FP.F16.E5M2.UNPACK_B R2, R83.H1 ;  /* 0x00000053ff02723e */ /* 0x000fe200030004ff */
[----:B------:R-:W-:Y:S01]  /*6fd0*/  HADD2.F32 R51, -RZ, R3.H1_H1 ;  /* 0x30000003ff337230 */ /* 0x000fe20000004100 */
[----:B------:R-:W-:Y:S01]  /*6fe0*/  F2FP.F16.E5M2.UNPACK_B R3, R82 ;  /* 0x00000052ff03723e */ /* 0x000fe200020004ff */
[--C-:B------:R-:W-:Y:S02]  /*6ff0*/  HADD2.F32 R68, -RZ, R0.reuse.H0_H0 ;  /* 0x20000000ff447230 */ /* 0x100fe40000004100 */
[----:B------:R-:W-:Y:S01]  /*7000*/  HADD2.F32 R69, -RZ, R0.H1_H1 ;  /* 0x30000000ff457230 */ /* 0x000fe20000004100 */
[-C--:B------:R-:W-:Y:S01]  /*7010*/  F2FP.F16.E5M2.UNPACK_B R0, R85.reuse.H1 ;  /* 0x00000055ff00723e */ /* 0x080fe200030004ff */
[--C-:B------:R-:W-:Y:S02]  /*7020*/  HADD2.F32 R64, -RZ, R2.reuse.H0_H0 ;  /* 0x20000002ff407230 */ /* 0x100fe40000004100 */
[----:B------:R-:W-:Y:S01]  /*7030*/  HADD2.F32 R65, -RZ, R2.H1_H1 ;  /* 0x30000002ff417230 */ /* 0x000fe20000004100 */
[----:B------:R-:W-:Y:S01]  /*7040*/  F2FP.F16.E5M2.UNPACK_B R2, R85 ;  /* 0x00000055ff02723e */ /* 0x000fe200020004ff */
[--C-:B------:R-:W-:Y:S02]  /*7050*/  HADD2.F32 R58, -RZ, R3.reuse.H0_H0 ;  /* 0x20000003ff3a7230 */ /* 0x100fe40000004100 */
[C---:B-1----:R-:W-:Y:S01]  /*7060*/  FMUL R7, R47.reuse, R7 ;  /* 0x000000072f077220 */ /* 0x042fe20000400000 */
[----:B------:R-:W-:Y:S01]  /*7070*/  HADD2.F32 R59, -RZ, R3.H1_H1 ;  /* 0x30000003ff3b7230 */ /* 0x000fe20000004100 */
[----:B------:R-:W-:Y:S01]  /*7080*/  F2FP.F16.E5M2.UNPACK_B R3, R84 ;  /* 0x00000054ff03723e */ /* 0x000fe200020004ff */
[--C-:B------:R-:W-:Y:S02]  /*7090*/  HADD2.F32 R72, -RZ, R0.reuse.H0_H0 ;  /* 0x20000000ff487230 */ /* 0x100fe40000004100 */
[C---:B------:R-:W-:Y:S01]  /*70a0*/  FMUL R11, R47.reuse, R11 ;  /* 0x0000000b2f0b7220 */ /* 0x040fe20000400000 */
[----:B------:R-:W-:Y:S01]  /*70b0*/  HADD2.F32 R73, -RZ, R0.H1_H1 ;  /* 0x30000000ff497230 */ /* 0x000fe20000004100 */
[----:B------:R-:W-:Y:S01]  /*70c0*/  F2FP.F16.E5M2.UNPACK_B R0, R87 ;  /* 0x00000057ff00723e */ /* 0x000fe200020004ff */
[--C-:B------:R-:W-:Y:S02]  /*70d0*/  HADD2.F32 R70, -RZ, R2.reuse.H0_H0 ;  /* 0x20000002ff467230 */ /* 0x100fe40000004100 */
[C---:B------:R-:W-:Y:S01]  /*70e0*/  FMUL R15, R47.reuse, R15 ;  /* 0x0000000f2f0f7220 */ /* 0x040fe20000400000 */
[----:B------:R-:W-:Y:S01]  /*70f0*/  HADD2.F32 R71, -RZ, R2.H1_H1 ;  /* 0x30000002ff477230 */ /* 0x000fe20000004100 */
[-C--:B------:R-:W-:Y:S01]  /*7100*/  F2FP.F16.E5M2.UNPACK_B R2, R86.reuse.H1 ;  /* 0x00000056ff02723e */ /* 0x080fe200030004ff */
[--C-:B------:R-:W-:Y:S02]  /*7110*/  HADD2.F32 R66, -RZ, R3.reuse.H0_H0 ;  /* 0x20000003ff427230 */ /* 0x100fe40000004100 */
[----:B------:R-:W-:Y:S01]  /*7120*/  HADD2.F32 R67, -RZ, R3.H1_H1 ;  /* 0x30000003ff437230 */ /* 0x000fe20000004100 */
[----:B------:R-:W-:Y:S01]  /*7130*/  F2FP.F16.E5M2.UNPACK_B R3, R86 ;  /* 0x00000056ff03723e */ /* 0x000fe200020004ff */
[--C-:B------:R-:W-:Y:S02]  /*7140*/  HADD2.F32 R78, -RZ, R0.reuse.H0_H0 ;  /* 0x20000000ff4e7230 */ /* 0x100fe40000004100 */
[----:B------:R-:W-:Y:S02]  /*7150*/  HADD2.F32 R79, -RZ, R0.H1_H1 ;  /* 0x30000000ff4f7230 */ /* 0x000fe40000004100 */
[C---:B------:R-:W-:Y:S01]  /*7160*/  FMUL R0, R47.reuse, R4 ;  /* 0x000000042f007220 */ /* 0x040fe20000400000 */
[--C-:B------:R-:W-:Y:S02]  /*7170*/  HADD2.F32 R76, -RZ, R2.reuse.H0_H0 ;  /* 0x20000002ff4c7230 */ /* 0x100fe40000004100 */
[----:B------:R-:W-:Y:S01]  /*7180*/  FMUL R4, R47, R8 ;  /* 0x000000082f047220 */ /* 0x000fe20000400000 */
[----:B------:R-:W-:Y:S02]  /*7190*/  HADD2.F32 R77, -RZ, R2.H1_H1 ;  /* 0x30000002ff4d7230 */ /* 0x000fe40000004100 */
[----:B------:R-:W-:Y:S01]  /*71a0*/  FFMA R0, R49, R50, R0 ;  /* 0x0000003231007223 */ /* 0x000fe20000000000 */
[--C-:B------:R-:W-:Y:S02]  /*71b0*/  HADD2.F32 R74, -RZ, R3.reuse.H0_H0 ;  /* 0x20000003ff4a7230 */ /* 0x100fe40000004100 */
[C---:B------:R-:W-:Y:S01]  /*71c0*/  FMUL R2, R47.reuse, R5 ;  /* 0x000000052f027220 */ /* 0x040fe20000400000 */
[----:B------:R-:W-:Y:S02]  /*71d0*/  HADD2.F32 R75, -RZ, R3.H1_H1 ;  /* 0x30000003ff4b7230 */ /* 0x000fe40000004100 */
[C---:B------:R-:W-:Y:S01]  /*71e0*/  FMUL R5, R47.reuse, R9 ;  /* 0x000000092f057220 */ /* 0x040fe20000400000 */
[----:B------:R-:W-:Y:S01]  /*71f0*/  FMUL R8, R47, R12 ;  /* 0x0000000c2f087220 */ /* 0x000fe20000400000 */
[----:B------:R-:W-:Y:S01]  /*7200*/  FFMA R2, R49, R51, R2 ;  /* 0x0000003331027223 */ /* 0x000fe20000000002 */
[C---:B------:R-:W-:Y:S01]  /*7210*/  FMUL R9, R47.reuse, R13 ;  /* 0x0000000d2f097220 */ /* 0x040fe20000400000 */
[C---:B------:R-:W-:Y:S01]  /*7220*/  FMUL R12, R47.reuse, R21 ;  /* 0x000000152f0c7220 */ /* 0x040fe20000400000 */
[C---:B------:R-:W-:Y:S01]  /*7230*/  FMUL R21, R47.reuse, R30 ;  /* 0x0000001e2f157220 */ /* 0x040fe20000400000 */
[C---:B------:R-:W-:Y:S01]  /*7240*/  FMUL R13, R47.reuse, R22 ;  /* 0x000000162f0d7220 */ /* 0x040fe20000400000 */
[C---:B------:R-:W-:Y:S01]  /*7250*/  FMUL R22, R47.reuse, R31 ;  /* 0x0000001f2f167220 */ /* 0x040fe20000400000 */
        /* <DEDUP_REMOVED lines=8> */
[C---:B------:R-:W-:Y:S01]  /*72e0*/  FFMA R6, R49.reuse, R56, R6 ;  /* 0x0000003831067223 */ /* 0x040fe20000000006 */
[C---:B------:R-:W-:Y:S01]  /*72f0*/  FFMA R11, R49.reuse, R57, R11 ;  /* 0x00000039310b7223 */ /* 0x040fe2000000000b */
[C---:B------:R-:W-:Y:S01]  /*7300*/  FFMA R8, R49.reuse, R58, R8 ;  /* 0x0000003a31087223 */ /* 0x040fe20000000008 */
[----:B------:R-:W-:Y:S01]  /*7310*/  FFMA R9, R49, R59, R9 ;  /* 0x0000003b31097223 */ /* 0x000fe20000000009 */
[----:B------:R-:W-:Y:S01]  /*7320*/  F2FP.SATFINITE.E5M2.F32.PACK_AB_MERGE_C R52, R7, R3, RZ ;  /* 0x000000030734723e */ /* 0x000fe200048060ff */
[----:B------:R-:W-:Y:S01]  /*7330*/  FFMA R10, R49, R60, R10 ;  /* 0x0000003c310a7223 */ /* 0x000fe2000000000a */
[----:B------:R-:W-:Y:S01]  /*7340*/  F2FP.SATFINITE.E5M2.F32.PACK_AB_MERGE_C R53, R11, R6, RZ ;  /* 0x000000060b35723e */ /* 0x000fe200048060ff */
[----:B------:R-:W-:Y:S01]  /*7350*/  FFMA R15, R49, R61, R15 ;  /* 0x0000003d310f7223 */ /* 0x000fe2000000000f */
[C---:B------:R-:W-:Y:S01]  /*7360*/  FMUL R3, R47.reuse, R16 ;  /* 0x000000102f037220 */ /* 0x040fe20000400000 */
[C---:B------:R-:W-:Y:S01]  /*7370*/  FMUL R6, R47.reuse, R17 ;  /* 0x000000112f067220 */ /* 0x040fe20000400000 */
[----:B------:R-:W-:Y:S01]  /*7380*/  F2FP.F16.E5M2.UNPACK_B R51, R87.H1 ;  /* 0x00000057ff33723e */ /* 0x000fe200030004ff */
[----:B------:R-:W-:Y:S01]  /*7390*/  FMUL R11, R47, R20 ;  /* 0x000000142f0b7220 */ /* 0x000fe20000400000 */
[----:B------:R-:W-:Y:S01]  /*73a0*/  F2FP.SATFINITE.E5M2.F32.PACK_AB_MERGE_C R54, R15, R10, RZ ;  /* 0x0000000a0f36723e */ /* 0x000fe200048060ff */
[C---:B------:R-:W-:Y:S01]  /*73b0*/  FFMA R3, R49.reuse, R62, R3 ;  /* 0x0000003e31037223 */ /* 0x040fe20000000003 */
[----:B------:R-:W-:Y:S01]  /*73c0*/  FFMA R6, R49, R63, R6 ;  /* 0x0000003f31067223 */ /* 0x000fe20000000006 */
[----:B------:R-:W-:Y:S01]  /*73d0*/  FMUL R20, R47, R29 ;  /* 0x0000001d2f147220 */ /* 0x000fe20000400000 */
[----:B------:R-:W-:Y:S01]  /*73e0*/  F2FP.SATFINITE.E5M2.F32.PACK_AB_MERGE_C R29, R5, R4, R53 ;  /* 0x00000004051d723e */ /* 0x000fe20004806035 */
[----:B------:R-:W-:Y:S01]  /*73f0*/  FMUL R10, R47, R19 ;  /* 0x000000132f0a7220 */ /* 0x000fe20000400000 */
[----:B------:R-:W-:Y:S01]  /*7400*/  F2FP.SATFINITE.E5M2.F32.PACK_AB_MERGE_C R30, R9, R8, R54 ;  /* 0x00000008091e723e */ /* 0x000fe20004806036 */
        /* <DEDUP_REMOVED lines=10> */
[----:B------:R-:W-:Y:S01]  /*74b0*/  FFMA R14, R49, R69, R14 ;  /* 0x00000045310e7223 */ /* 0x000fe2000000000e */
[----:B------:R-:W-:Y:S01]  /*74c0*/  FMUL R18, R47, R27 ;  /* 0x0000001b2f127220 */ /* 0x000fe20000400000 */
[C---:B------:R-:W-:Y:S01]  /*74d0*/  FFMA R15, R49.reuse, R70, R15 ;  /* 0x00000046310f7223 */ /* 0x040fe2000000000f */
[C---:B------:R-:W-:Y:S01]  /*74e0*/  FFMA R16, R49.reuse, R71, R16 ;  /* 0x0000004731107223 */ /* 0x040fe20000000010 */
[C---:B------:R-:W-:Y:S01]  /*74f0*/  FFMA R17, R49.reuse, R72, R17 ;  /* 0x0000004831117223 */ /* 0x040fe20000000011 */
[C---:B------:R-:W-:Y:S01]  /*7500*/  FFMA R18, R49.reuse, R73, R18 ;  /* 0x0000004931127223 */ /* 0x040fe20000000012 */
[----:B------:R-:W-:Y:S01]  /*7510*/  FFMA R19, R49, R74, R19 ;  /* 0x0000004a31137223 */ /* 0x000fe20000000013 */
[----:B------:R-:W-:Y:S01]  /*7520*/  FMUL R23, R47, R32 ;  /* 0x000000202f177220 */ /* 0x000fe20000400000 */
[----:B------:R-:W-:Y:S01]  /*7530*/  FFMA R20, R49, R75, R20 ;  /* 0x0000004b31147223 */ /* 0x000fe20000000014 */
[----:B------:R-:W-:Y:S01]  /*7540*/  FMUL R24, R47, R33 ;  /* 0x000000212f187220 */ /* 0x000fe20000400000 */
[--C-:B------:R-:W-:Y:S02]  /*7550*/  HADD2.F32 R50, -RZ, R51.reuse.H0_H0 ;  /* 0x20000033ff327230 */ /* 0x100fe40000004100 */
[----:B------:R-:W-:Y:S01]  /*7560*/  FFMA R21, R49, R76, R21 ;  /* 0x0000004c31157223 */ /* 0x000fe20000000015 */
[----:B------:R-:W-:Y:S02]  /*7570*/  HADD2.F32 R51, -RZ, R51.H1_H1 ;  /* 0x30000033ff337230 */ /* 0x000fe40000004100 */
[----:B------:R-:W-:Y:S01]  /*7580*/  FMUL R25, R47, R34 ;  /* 0x000000222f197220 */ /* 0x000fe20000400000 */
[----:B------:R-:W-:Y:S01]  /*7590*/  FFMA R22, R49, R77, R22 ;  /* 0x0000004d31167223 */ /* 0x000fe20000000016 */
[----:B------:R-:W-:Y:S01]  /*75a0*/  FMUL R26, R47, R35 ;  /* 0x000000232f1a7220 */ /* 0x000fe20000400000 */
[----:B------:R-:W-:Y:S01]  /*75b0*/  F2FP.SATFINITE.E5M2.F32.PACK_AB_MERGE_C R7, R10, R7, RZ ;  /* 0x000000070a07723e */ /* 0x000fe200048060ff */
[C---:B------:R-:W-:Y:S01]  /*75c0*/  FFMA R23, R49.reuse, R78, R23 ;  /* 0x0000004e31177223 */ /* 0x040fe20000000017 */
[C---:B------:R-:W-:Y:S01]  /*75d0*/  FFMA R24, R49.reuse, R79, R24 ;  /* 0x0000004f31187223 */ /* 0x040fe20000000018 */
[C---:B------:R-:W-:Y:S01]  /*75e0*/  FFMA R25, R49.reuse, R50, R25 ;  /* 0x0000003231197223 */ /* 0x040fe20000000019 */
[----:B------:R-:W-:Y:S01]  /*75f0*/  FFMA R26, R49, R51, R26 ;  /* 0x00000033311a7223 */ /* 0x000fe2000000001a */
[----:B------:R-:W-:Y:S02]  /*7600*/  F2FP.SATFINITE.E5M2.F32.PACK_AB_MERGE_C R28, R2, R0, R52 ;  /* 0x00000000021c723e */ /* 0x000fe40004806034 */
[----:B------:R-:W-:Y:S02]  /*7610*/  F2FP.SATFINITE.E5M2.F32.PACK_AB_MERGE_C R31, R6, R3, R7 ;  /* 0x00000003061f723e */ /* 0x000fe40004806007 */
[----:B------:R-:W-:Y:S02]  /*7620*/  F2FP.SATFINITE.E5M2.F32.PACK_AB_MERGE_C R13, R14, R13, RZ ;  /* 0x0000000d0e0d723e */ /* 0x000fe400048060ff */
[----:B------:R-:W-:Y:S01]  /*7630*/  F2FP.SATFINITE.E5M2.F32.PACK_AB_MERGE_C R17, R18, R17, RZ ;  /* 0x000000111211723e */ /* 0x000fe200048060ff */
[----:B------:R1:W-:Y:S01]  /*7640*/  STS.128 [R100+UR49+0x5200], R28 ;  /* 0x0052001c64007988 */ /* 0x0003e20008000c31 */
[----:B------:R-:W-:Y:S02]  /*7650*/  F2FP.SATFINITE.E5M2.F32.PACK_AB_MERGE_C R14, R22, R21, RZ ;  /* 0x00000015160e723e */ /* 0x000fe400048060ff */
[----:B------:R-:W-:Y:S02]  /*7660*/  F2FP.SATFINITE.E5M2.F32.PACK_AB_MERGE_C R25, R26, R25, RZ ;  /* 0x000000191a19723e */ /* 0x000fe400048060ff */
[----:B------:R-:W-:Y:S02]  /*7670*/  F2FP.SATFINITE.E5M2.F32.PACK_AB_MERGE_C R12, R12, R11, R13 ;  /* 0x0000000b0c0c723e */ /* 0x000fe4000480600d */
[----:B------:R-:W-:Y:S02]  /*7680*/  F2FP.SATFINITE.E5M2.F32.PACK_AB_MERGE_C R13, R16, R15, R17 ;  /* 0x0000000f100d723e */ /* 0x000fe40004806011 */
        /* <DEDUP_REMOVED lines=13> */
[----:B------:R-:W-:Y:S02]  /*7760*/  UIADD3 UR8, UP0, UPT, UR52, 0x680, URZ ;  /* 0x0000068034087890 */ /* 0x000fe4000ff1e0ff */
[----:B------:R-:W-:Y:S02]  /*7770*/  UIADD3 UR5, UPT, UPT, UR41, 0x40, URZ ;  /* 0x0000004029057890 */ /* 0x000fe4000fffe0ff */
[----:B------:R-:W-:Y:S02]  /*7780*/  UIADD3 UR4, UPT, UPT, UR49, 0x5200, URZ ;  /* 0x0000520031047890 */ /* 0x000fe4000fffe0ff */
[----:B------:R-:W-:Y:S01]  /*7790*/  UIADD3.X UR9, UPT, UPT, URZ, UR53, URZ, UP0, !UPT ;  /* 0x00000035ff097290 */ /* 0x000fe200087fe4ff */
[----:B------:R-:W-:Y:S01]  /*77a0*/  UMOV UR6, UR42 ;  /* 0x0000002a00067c82 */ /* 0x000fe20008000000 */
[----:B------:R-:W-:Y:S07]  /*77b0*/  UMOV UR7, UR36 ;  /* 0x0000002400077c82 */ /* 0x000fee0008000000 */
[----:B------:R2:W-:Y:S01]  /*77c0*/  UTMASTG.3D [UR4], [UR8] ;  /* 0x00000004080073b5 */ /* 0x0005e20008010000 */
[----:B------:R0:W-:Y:S01]  /*77d0*/  UTMACMDFLUSH ;  /* 0x00000000000079b7 */ /* 0x0001e20000000000 */
[----:B--2---:R-:W-:Y:S04]  /*77e0*/  DEPBAR.LE SB0, 0x1 ;  /* 0x000080400000791a */ /* 0x004fe80000000000 */
.L_x_114:
[----:B------:R-:W-:Y:S05]  /*77f0*/  BSYNC.RECONVERGENT B0 ;  /* 0x0000000000007941 */ /* 0x000fea0003800200 */
.L_x_113:
        /* <DEDUP_REMOVED lines=15> */
.L_x_118:
[----:B------:R-:W-:Y:S05]  /*78f0*/  BSYNC B0 ;  /* 0x0000000000007941 */ /* 0x000fea0003800000 */
.L_x_117:
[----:B------:R-:W-:Y:S01]  /*7900*/  ISETP.NE.AND P0, PT, R116, RZ, PT ;  /* 0x000000ff7400720c */ /* 0x000fe20003f05270 */
[----:B------:R-:W-:Y:S11]  /*7910*/  VIADD R105, R105, 0x1 ;  /* 0x0000000169697836 */ /* 0x000ff60000000000 */
[----:B------:R-:W-:Y:S01]  /*7920*/  @!UPT UIADD3 URZ, UPT, UPT, URZ, URZ, URZ ;  /* 0x000000fffffff290 */ /* 0x000fe2000fffe0ff */
[----:B------:R3:W4:Y:S04]  /*7930*/  @P0 LDS.128 R84, [R2+0x210] ;  /* 0x0002100002540984 */ /* 0x0007280000000c00 */
[----:B------:R1:W1:Y:S01]  /*7940*/  @P0 LDS.128 R80, [R3+UR49+0x200] ;  /* 0x0002003103500984 */ /* 0x0002620008000c00 */
        /* <DEDUP_REMOVED lines=14> */
.L_x_116:
[----:B------:R-:W-:Y:S05]  /*7a30*/  BSYNC B1 ;  /* 0x0000000000017941 */ /* 0x000fea0003800000 */
.L_x_115:
[----:B------:R-:W-:Y:S05]  /*7a40*/  VIADD R0, R48, 0x80 ;  /* 0x0000008030007836 */ /* 0x000fea0000000000 */
[----:B------:R-:W-:Y:S04]  /*7a50*/  SHF.R.U32.HI R0, RZ, 0x15, R0 ;  /* 0x00000015ff007819 */ /* 0x000fe80000011600 */
[----:B------:R-:W-:Y:S11]  /*7a60*/  LOP3.LUT P0, RZ, R0, 0x3, R101, 0x48, !PT ;  /* 0x0000000300ff7812 */ /* 0x000ff60007804865 */
[----:B------:R-:W-:Y:S02]  /*7a70*/  @!UPT UIADD3 URZ, UPT, UPT, URZ, URZ, URZ ;  /* 0x000000fffffff290 */ /* 0x000fe4000fffe0ff */
[----:B------:R-:W-:Y:S05]  /*7a80*/  @!P0 BRA `(.L_x_120) ;  /* 0x0000000000408947 */ /* 0x000fea0003800000 */
[----:B------:R-:W2:Y:S01]  /*7a90*/  LDCU.64 UR8, c[0x4][0x78] ;  /* 0x01000f00ff0877ac */ /* 0x000ea20008000a00 */
[----:B------:R-:W-:Y:S01]  /*7aa0*/  MOV R3, 0x0 ;  /* 0x0000000000037802 */ /* 0x000fe20000000f00 */
[----:B-1----:R-:W-:Y:S02]  /*7ab0*/  HFMA2 R12, -RZ, RZ, 0, 5.9604644775390625e-08 ;  /* 0x00000001ff0c7431 */ /* 0x002fe400000001ff */
[----:B------:R-:W-:Y:S02]  /*7ac0*/  IMAD.MOV.U32 R8, RZ, RZ, 0x192 ;  /* 0x00000192ff087424 */ /* 0x000fe400078e00ff */
[----:B------:R-:W-:Y:S01]  /*7ad0*/  IMAD.MOV.U32 R13, RZ, RZ, RZ ;  /* 0x000000ffff0d7224 */ /* 0x000fe200078e00ff */
[----:B------:R-:W1:Y:S01]  /*7ae0*/  LDCU.64 UR6, c[0x4][0x80] ;  /* 0x01001000ff0677ac */ /* 0x000e620008000a00 */
[----:B------:R-:W3:Y:S01]  /*7af0*/  LDC.64 R2, c[0x4][R3] ;  /* 0x0100000003027b82 */ /* 0x000ee20000000a00 */
[----:B------:R-:W4:Y:S01]  /*7b00*/  LDCU.64 UR4, c[0x4][0x18] ;  /* 0x01000300ff0477ac */ /* 0x000f220008000a00 */
[----:B--2---:R-:W-:Y:S01]  /*7b10*/  MOV R5, UR9 ;  /* 0x0000000900057c02 */ /* 0x004fe20008000f00 */
[----:B------:R-:W-:Y:S01]  /*7b20*/  IMAD.U32 R4, RZ, RZ, UR8 ;  /* 0x00000008ff047e24 */ /* 0x000fe2000f8e00ff */
[----:B-1----:R-:W-:Y:S01]  /*7b30*/  MOV R7, UR7 ;  /* 0x0000000700077c02 */ /* 0x002fe20008000f00 */
[----:B------:R-:W-:Y:S01]  /*7b40*/  IMAD.U32 R6, RZ, RZ, UR6 ;  /* 0x00000006ff067e24 */ /* 0x000fe2000f8e00ff */
[----:B----4-:R-:W-:Y:S01]  /*7b50*/  MOV R11, UR5 ;  /* 0x00000005000b7c02 */ /* 0x010fe20008000f00 */
[----:B------:R-:W-:Y:S02]  /*7b60*/  IMAD.U32 R10, RZ, RZ, UR4 ;  /* 0x00000004ff0a7e24 */ /* 0x000fe4000f8e00ff */
[----:B------:R-:W-:Y:S07]  /*7b70*/  LEPC R20, `(.L_x_120) ;  /* 0x000000001014794e */ /* 0x000fee0000000000 */
[----:B---3--:R-:W-:Y:S05]  /*7b80*/  CALL.ABS.NOINC R2 ;  /* 0x0000000002007343 */ /* 0x008fea0003c00000 */
.L_x_120:
        /* <DEDUP_REMOVED lines=148> */
[----:B------:R-:W-:Y:S02]  /*84d0*/  UIADD3 UR8, UP0, UPT, UR52, 0x680, URZ ;  /* 0x0000068034087890 */ /* 0x000fe4000ff1e0ff */
[----:B------:R-:W-:Y:S02]  /*84e0*/  UIADD3 UR5, UPT, UPT, UR41, 0x80, URZ ;  /* 0x0000008029057890 */ /* 0x000fe4000fffe0ff */
[----:B------:R-:W-:Y:S01]  /*84f0*/  MOV R109, UR10 ;  /* 0x0000000a006d7c02 */ /* 0x000fe20008000f00 */
[----:B------:R-:W-:Y:S01]  /*8500*/  UIADD3.X UR9, UPT, UPT, URZ, UR53, URZ, UP0, !UPT ;  /* 0x00000035ff097290 */ /* 0x000fe200087fe4ff */
[----:B------:R-:W-:Y:S02]  /*8510*/  UMOV UR6, UR42 ;  /* 0x0000002a00067c82 */ /* 0x000fe40008000000 */
[----:B------:R-:W-:Y:S01]  /*8520*/  R2UR UR4, R109 ;  /* 0x000000006d0472ca */ /* 0x000fe200000e0000 */
[----:B------:R-:W-:Y:S11]  /*8530*/  UMOV UR7, UR36 ;  /* 0x0000002400077c82 */ /* 0x000ff60008000000 */
[----:B------:R-:W-:Y:S01]  /*8540*/  @!UPT UIADD3 URZ, UPT, UPT, URZ, URZ, URZ ;  /* 0x000000fffffff290 */ /* 0x000fe2000fffe0ff */
[----:B------:R2:W-:Y:S01]  /*8550*/  UTMASTG.3D [UR4], [UR8] ;  /* 0x00000004080073b5 */ /* 0x0005e20008010000 */
[----:B------:R0:W-:Y:S01]  /*8560*/  UTMACMDFLUSH ;  /* 0x00000000000079b7 */ /* 0x0001e20000000000 */
[----:B--2---:R-:W-:Y:S04]  /*8570*/  DEPBAR.LE SB0, 0x1 ;  /* 0x000080400000791a */ /* 0x004fe80000000000 */
.L_x_122:
[----:B------:R-:W-:Y:S05]  /*8580*/  BSYNC.RECONVERGENT B0 ;  /* 0x0000000000007941 */ /* 0x000fea0003800200 */
.L_x_121:
        /* <DEDUP_REMOVED lines=15> */
.L_x_126:
[----:B------:R-:W-:Y:S05]  /*8680*/  BSYNC B0 ;  /* 0x0000000000007941 */ /* 0x000fea0003800000 */
.L_x_125:
        /* <DEDUP_REMOVED lines=19> */
.L_x_124:
[----:B------:R-:W-:Y:S05]  /*87c0*/  BSYNC B1 ;  /* 0x0000000000017941 */ /* 0x000fea0003800000 */
.L_x_123:
        /* <DEDUP_REMOVED lines=21> */
.L_x_128:
[----:B------:R-:W-:Y:S01]  /*8920*/  ISETP.NE.AND P0, PT, R110, RZ, PT ;  /* 0x000000ff6e00720c */ /* 0x000fe20003f05270 */
[----:B------:R-:W-:Y:S05]  /*8930*/  WARPSYNC.ALL ;  /* 0x0000000000007948 */ /* 0x000fea0003800000 */
[----:B------:R-:W-:Y:S01]  /*8940*/  R2UR UR4, R48 ;  /* 0x00000000300472ca */ /* 0x000fe200000e0000 */
[----:B------:R-:W-:Y:S01]  /*8950*/  BSSY.RECONVERGENT B0, `(.L_x_129) ;  /* 0x000009c000007945 */ /* 0x000fe20003800200 */
[-C--:B------:R-:W-:Y:S02]  /*8960*/  F2FP.F16.E5M2.UNPACK_B R2, R80.reuse ;  /* 0x00000050ff02723e */ /* 0x080fe400020004ff */
[----:B------:R-:W-:Y:S02]  /*8970*/  F2FP.F16.E5M2.UNPACK_B R80, R80.H1 ;  /* 0x00000050ff50723e */ /* 0x000fe400030004ff */
[-C--:B------:R-:W-:Y:S01]  /*8980*/  F2FP.F16.E5M2.UNPACK_B R51, R81.reuse ;  /* 0x00000051ff33723e */ /* 0x080fe200020004ff */
[--C-:B------:R-:W-:Y:S01]  /*8990*/  HADD2.F32 R0, -RZ, R2.reuse.H0_H0 ;  /* 0x20000002ff007230 */ /* 0x100fe20000004100 */
[----:B------:R-:W-:Y:S01]  /*89a0*/  F2FP.F16.E5M2.UNPACK_B R81, R81.H1 ;  /* 0x00000051ff51723e */ /* 0x000fe200030004ff */
[----:B------:R-:W-:Y:S01]  /*89b0*/  HADD2.F32 R2, -RZ, R2.H1_H1 ;  /* 0x30000002ff027230 */ /* 0x000fe20000004100 */
[-C--:B------:R-:W-:Y:S01]  /*89c0*/  F2FP.F16.E5M2.UNPACK_B R55, R82.reuse ;  /* 0x00000052ff37723e */ /* 0x080fe200020004ff */
[--C-:B------:R-:W-:Y:S01]  /*89d0*/  HADD2.F32 R3, -RZ, R80.reuse.H0_H0 ;  /* 0x20000050ff037230 */ /* 0x100fe20000004100 */
[----:B------:R-:W-:Y:S01]  /*89e0*/  F2FP.F16.E5M2.UNPACK_B R82, R82.H1 ;  /* 0x00000052ff52723e */ /* 0x000fe200030004ff */
[----:B-1----:R-:W-:Y:S01]  /*89f0*/  LDTM.16dp32bit_t0_t15.x32 R4, tmem[UR4+0xc0] ;  /* 0x0000c004000479ee */ /* 0x002fe20008a80000 */
[----:B------:R-:W1:Y:S01]  /*8a00*/  LDTM.16dp32bit_t16_t31.x32 R4, tmem[UR4+0xe0] ;  /* 0x0000e004000479ee */ /* 0x000e620008aa0000 */
[----:B------:R-:W-:Y:S01]  /*8a10*/  NOP ;  /* 0x0000000000007918 */ /* 0x000fe20000000000 */
[--C-:B------:R-:W-:Y:S01]  /*8a20*/  HADD2.F32 R50, -RZ, R51.reuse.H0_H0 ;  /* 0x20000033ff327230 */ /* 0x100fe20000004100 */
[----:B------:R-:W-:Y:S01]  /*8a30*/  R2UR UR5, R113 ;  /* 0x00000000710572ca */ /* 0x000fe200000e0000 */
[----:B------:R-:W-:Y:S01]  /*8a40*/  HADD2.F32 R51, -RZ, R51.H1_H1 ;  /* 0x30000033ff337230 */ /* 0x000fe20000004100 */
[----:B------:R-:W-:Y:S01]  /*8a50*/  F2FP.F16.E5M2.UNPACK_B R59, R83 ;  /* 0x00000053ff3b723e */ /* 0x000fe200020004ff */
[--C-:B------:R-:W-:Y:S01]  /*8a60*/  HADD2.F32 R54, -RZ, R55.reuse.H0_H0 ;  /* 0x20000037ff367230 */ /* 0x100fe20000004100 */
[----:B------:R-:W-:Y:S01]  /*8a70*/  F2FP.F16.E5M2.UNPACK_B R63, R84 ;  /* 0x00000054ff3f723e */ /* 0x000fe200020004ff */
[----:B------:R-:W-:Y:S01]  /*8a80*/  HADD2.F32 R55, -RZ, R55.H1_H1 ;  /* 0x30000037ff377230 */ /* 0x000fe20000004100 */
[----:B------:R-:W-:Y:S01]  /*8a90*/  F2FP.F16.E5M2.UNPACK_B R67, R85 ;  /* 0x00000055ff43723e */ /* 0x000fe200020004ff */
[--C-:B------:R-:W-:Y:S01]  /*8aa0*/  HADD2.F32 R58, -RZ, R59.reuse.H0_H0 ;  /* 0x2000003bff3a7230 */ /* 0x100fe20000004100 */
[----:B------:R-:W-:Y:S01]  /*8ab0*/  F2FP.F16.E5M2.UNPACK_B R71, R86 ;  /* 0x00000056ff47723e */ /* 0x000fe200020004ff */
[----:B------:R-:W-:Y:S01]  /*8ac0*/  HADD2.F32 R59, -RZ, R59.H1_H1 ;  /* 0x3000003bff3b7230 */ /* 0x000fe20000004100 */
[----:B------:R-:W-:Y:S01]  /*8ad0*/  F2FP.F16.E5M2.UNPACK_B R74, R87 ;  /* 0x00000057ff4a723e */ /* 0x000fe200020004ff */
[--C-:B------:R-:W-:Y:S01]  /*8ae0*/  HADD2.F32 R62, -RZ, R63.reuse.H0_H0 ;  /* 0x2000003fff3e7230 */ /* 0x100fe20000004100 */
[----:B------:R-:W-:Y:S01]  /*8af0*/  F2FP.F16.E5M2.UNPACK_B R83, R83.H1 ;  /* 0x00000053ff53723e */ /* 0x000fe200030004ff */
[----:B------:R-:W-:Y:S01]  /*8b00*/  UIADD3 UR5, UPT, UPT, UR5, 0x130, URZ ;  /* 0x0000013005057890 */ /* 0x000fe2000fffe0ff */
[----:B------:R-:W-:Y:S01]  /*8b10*/  HADD2.F32 R63, -RZ, R63.H1_H1 ;  /* 0x3000003fff3f7230 */ /* 0x000fe20000004100 */
[----:B------:R-:W-:Y:S01]  /*8b20*/  F2FP.F16.E5M2.UNPACK_B R84, R84.H1 ;  /* 0x00000054ff54723e */ /* 0x000fe200030004ff */
[--C-:B------:R-:W-:Y:S01]  /*8b30*/  HADD2.F32 R66, -RZ, R67.reuse.H0_H0 ;  /* 0x20000043ff427230 */ /* 0x100fe20000004100 */
[----:B------:R-:W-:Y:S01]  /*8b40*/  UPRMT UR5, UR37, 0x654, UR5 ;  /* 0x0000065425057896 */ /* 0x000fe20008000005 */
[----:B------:R-:W-:Y:S01]  /*8b50*/  HADD2.F32 R67, -RZ, R67.H1_H1 ;  /* 0x30000043ff437230 */ /* 0x000fe20000004100 */
[----:B------:R-:W-:Y:S01]  /*8b60*/  F2FP.F16.E5M2.UNPACK_B R85, R85.H1 ;  /* 0x00000055ff55723e */ /* 0x000fe200030004ff */
[--C-:B------:R-:W-:Y:S02]  /*8b70*/  HADD2.F32 R70, -RZ, R71.reuse.H0_H0 ;  /* 0x20000047ff467230 */ /* 0x100fe40000004100 */
[C---:B-1----:R-:W-:Y:S01]  /*8b80*/  FMUL R4, R47.reuse, R4 ;  /* 0x000000042f047220 */ /* 0x042fe20000400000 */
[C---:B------:R-:W-:Y:S01]  /*8b90*/  FMUL R5, R47.reuse, R5 ;  /* 0x000000052f057220 */ /* 0x040fe20000400000 */
[C---:B------:R-:W-:Y:S01]  /*8ba0*/  FMUL R8, R47.reuse, R8 ;  /* 0x000000082f087220 */ /* 0x040fe20000400000 */
[----:B------:R-:W-:Y:S01]  /*8bb0*/  FMUL R9, R47, R9 ;  /* 0x000000092f097220 */ /* 0x000fe20000400000 */
[C---:B------:R-:W-:Y:S01]  /*8bc0*/  FFMA R4, R49.reuse, R0, R4 ;  /* 0x0000000031047223 */ /* 0x040fe20000000004 */
[----:B------:R-:W-:Y:S01]  /*8bd0*/  SYNCS.ARRIVE.TRANS64.RED.A1T0 RZ, [UR5], RZ ;  /* 0x000000ffffff79a7 */ /* 0x000fe20008100405 */
        /* <DEDUP_REMOVED lines=8> */
[----:B------:R-:W-:Y:S02]  /*8c60*/  HADD2.F32 R71, -RZ, R71.H1_H1 ;  /* 0x30000047ff477230 */ /* 0x000fe40000004100 */
[C---:B------:R-:W-:Y:S01]  /*8c70*/  FMUL R25, R47.reuse, R30 ;  /* 0x0000001e2f197220 */ /* 0x040fe20000400000 */
[C---:B------:R-:W-:Y:S01]  /*8c80*/  FMUL R30, R47.reuse, R35 ;  /* 0x000000232f1e7220 */ /* 0x040fe20000400000 */
[----:B------:R-:W-:Y:S02]  /*8c90*/  HADD2.F32 R48, -RZ, R80.H1_H1 ;  /* 0x30000050ff307230 */ /* 0x000fe40000004100 */
[C---:B------:R-:W-:Y:S01]  /*8ca0*/  FMUL R6, R47.reuse, R6 ;  /* 0x000000062f067220 */ /* 0x040fe20000400000 */
[C---:B------:R-:W-:Y:S01]  /*8cb0*/  FMUL R7, R47.reuse, R7 ;  /* 0x000000072f077220 */ /* 0x040fe20000400000 */
[--C-:B------:R-:W-:Y:S02]  /*8cc0*/  HADD2.F32 R52, -RZ, R81.reuse.H0_H0 ;  /* 0x20000051ff347230 */ /* 0x100fe40000004100 */
[----:B------:R-:W-:Y:S01]  /*8cd0*/  FMUL R10, R47, R10 ;  /* 0x0000000a2f0a7220 */ /* 0x000fe20000400000 */
[C---:B------:R-:W-:Y:S01]  /*8ce0*/  FFMA R6, R49.reuse, R3, R6 ;  /* 0x0000000331067223 */ /* 0x040fe20000000006 */
[----:B------:R-:W-:Y:S02]  /*8cf0*/  HADD2.F32 R53, -RZ, R81.H1_H1 ;  /* 0x30000051ff357230 */ /* 0x000fe40000004100 */
[C---:B------:R-:W-:Y:S01]  /*8d00*/  FFMA R7, R49.reuse, R48, R7 ;  /* 0x0000003031077223 */ /* 0x040fe20000000007 */
[C---:B------:R-:W-:Y:S01]  /*8d10*/  FFMA R8, R49.reuse, R50, R8 ;  /* 0x0000003231087223 */ /* 0x040fe20000000008 */
[C---:B------:R-:W-:Y:S01]  /*8d20*/  FFMA R9, R49.reuse, R51, R9 ;  /* 0x0000003331097223 */ /* 0x040fe20000000009 */
[----:B------:R-:W-:Y:S01]  /*8d30*/  FFMA R10, R49, R52, R10 ;  /* 0x00000034310a7223 */ /* 0x000fe2000000000a */
[--C-:B------:R-:W-:Y:S01]  /*8d40*/  HADD2.F32 R48, -RZ, R74.reuse.H0_H0 ;  /* 0x2000004aff307230 */ /* 0x100fe20000004100 */
[----:B------:R-:W-:Y:S01]  /*8d50*/  F2FP.SATFINITE.E5M2.F32.PACK_AB_MERGE_C R77, R7, R6, RZ ;  /* 0x00000006074d723e */ /* 0x000fe200048060ff */
[C---:B------:R-:W-:Y:S01]  /*8d60*/  FMUL R7, R47.reuse, R24 ;  /* 0x000000182f077220 */ /* 0x040fe20000400000 */
[C---:B------:R-:W-:Y:S01]  /*8d70*/  FMUL R24, R47.reuse, R29 ;  /* 0x0000001d2f187220 */ /* 0x040fe20000400000 */
[C---:B------:R-:W-:Y:S01]  /*8d80*/  FMUL R29, R47.reuse, R34 ;  /* 0x000000222f1d7220 */ /* 0x040fe20000400000 */
[----:B------:R-:W-:Y:S02]  /*8d90*/  HADD2.F32 R74, -RZ, R74.H1_H1 ;  /* 0x3000004aff4a7230 */ /* 0x000fe40000004100 */
[C---:B------:R-:W-:Y:S01]  /*8da0*/  FMUL R11, R47.reuse, R11 ;  /* 0x0000000b2f0b7220 */ /* 0x040fe20000400000 */
[--C-:B------:R-:W-:Y:S02]  /*8db0*/  HADD2.F32 R56, -RZ, R82.reuse.H0_H0 ;  /* 0x20000052ff387230 */ /* 0x100fe40000004100 */
[----:B------:R-:W-:Y:S01]  /*8dc0*/  FMUL R14, R47, R14 ;  /* 0x0000000e2f0e7220 */ /* 0x000fe20000400000 */
[----:B------:R-:W-:Y:S02]  /*8dd0*/  HADD2.F32 R57, -RZ, R82.H1_H1 ;  /* 0x30000052ff397230 */ /* 0x000fe40000004100 */
[C---:B------:R-:W-:Y:S01]  /*8de0*/  FFMA R11, R49.reuse, R53, R11 ;  /* 0x00000035310b7223 */ /* 0x040fe2000000000b */
[----:B------:R-:W-:Y:S01]  /*8df0*/  F2FP.F16.E5M2.UNPACK_B R86, R86.H1 ;  /* 0x00000056ff56723e */ /* 0x000fe200030004ff */
[C---:B------:R-:W-:Y:S01]  /*8e00*/  FFMA R12, R49.reuse, R54, R12 ;  /* 0x00000036310c7223 */ /* 0x040fe2000000000c */
[C---:B------:R-:W-:Y:S01]  /*8e10*/  FFMA R13, R49.reuse, R55, R13 ;  /* 0x00000037310d7223 */ /* 0x040fe2000000000d */
[----:B------:R-:W-:Y:S01]  /*8e20*/  F2FP.F16.E5M2.UNPACK_B R87, R87.H1 ;  /* 0x00000057ff57723e */ /* 0x000fe200030004ff */
[----:B------:R-:W-:Y:S01]  /*8e30*/  FFMA R14, R49, R56, R14 ;  /* 0x00000038310e7223 */ /* 0x000fe2000000000e */
[----:B------:R-:W-:Y:S01]  /*8e40*/  F2FP.SATFINITE.E5M2.F32.PACK_AB_MERGE_C R10, R11, R10, RZ ;  /* 0x0000000a0b0a723e */ /* 0x000fe200048060ff */
[C---:B------:R-:W-:Y:S01]  /*8e50*/  FMUL R15, R47.reuse, R15 ;  /* 0x0000000f2f0f7220 */ /* 0x040fe20000400000 */
[--C-:B------:R-:W-:Y:S02]  /*8e60*/  HADD2.F32 R60, -RZ, R83.reuse.H0_H0 ;  /* 0x20000053ff3c7230 */ /* 0x100fe40000004100 */
[----:B------:R-:W-:Y:S01]  /*8e70*/  FMUL R18, R47, R18 ;  /* 0x000000122f127220 */ /* 0x000fe20000400000 */
[----:B------:R-:W-:Y:S02]  /*8e80*/  HADD2.F32 R61, -RZ, R83.H1_H1 ;  /* 0x30000053ff3d7230 */ /* 0x000fe40000004100 */
[----:B------:R-:W-:Y:S01]  /*8e90*/  FFMA R15, R49, R57, R15 ;  /* 0x00000039310f7223 */ /* 0x000fe2000000000f */
[----:B------:R-:W-:Y:S01]  /*8ea0*/  IADD3 R45, PT, PT, R45, 0x1, RZ ;  /* 0x000000012d2d7810 */ /* 0x000fe20007ffe0ff */
[C---:B------:R-:W-:Y:S01]  /*8eb0*/  FFMA R16, R49.reuse, R58, R16 ;  /* 0x0000003a31107223 */ /* 0x040fe20000000010 */
        /* <DEDUP_REMOVED lines=8> */
[C---:B------:R-:W-:Y:S01]  /*8f40*/  FFMA R0, R49.reuse, R62, R0 ;  /* 0x0000003e31007223 */ /* 0x040fe20000000000 */
[C---:B------:R-:W-:Y:S01]  /*8f50*/  FFMA R2, R49.reuse, R63, R2 ;  /* 0x0000003f31027223 */ /* 0x040fe20000000002 */
[--C-:B------:R-:W-:Y:S02]  /*8f60*/  HADD2.F32 R68, -RZ, R85.reuse.H0_H0 ;  /* 0x20000055ff447230 */ /* 0x100fe40000004100 */
[----:B------:R-:W-:Y:S01]  /*8f70*/  FFMA R3, R49, R64, R3 ;  /* 0x0000004031037223 */ /* 0x000fe20000000003 */
[----:B------:R-:W-:Y:S02]  /*8f80*/  HADD2.F32 R69, -RZ, R85.H1_H1 ;  /* 0x30000055ff457230 */ /* 0x000fe40000004100 */
[C---:B------:R-:W-:Y:S01]  /*8f90*/  FMUL R21, R47.reuse, R26 ;  /* 0x0000001a2f157220 */ /* 0x040fe20000400000 */
[----:B------:R-:W-:Y:S01]  /*8fa0*/  FMUL R22, R47, R27 ;  /* 0x0000001b2f167220 */ /* 0x000fe20000400000 */
[C---:B------:R-:W-:Y:S01]  /*8fb0*/  FFMA R6, R49.reuse, R65, R6 ;  /* 0x0000004131067223 */ /* 0x040fe20000000006 */
[----:B------:R-:W-:Y:S01]  /*8fc0*/  FFMA R7, R49, R66, R7 ;  /* 0x0000004231077223 */ /* 0x000fe20000000007 */
[----:B------:R-:W-:Y:S01]  /*8fd0*/  FMUL R23, R47, R28 ;  /* 0x0000001c2f177220 */ /* 0x000fe20000400000 */
[C---:B------:R-:W-:Y:S01]  /*8fe0*/  FFMA R20, R49.reuse, R67, R20 ;  /* 0x0000004331147223 */ /* 0x040fe20000000014 */
[--C-:B------:R-:W-:Y:S02]  /*8ff0*/  HADD2.F32 R72, -RZ, R86.reuse.H0_H0 ;  /* 0x20000056ff487230 */ /* 0x100fe40000004100 */
[C---:B------:R-:W-:Y:S01]  /*9000*/  FFMA R21, R49.reuse, R68, R21 ;  /* 0x0000004431157223 */ /* 0x040fe20000000015 */
[----:B------:R-:W-:Y:S02]  /*9010*/  HADD2.F32 R73, -RZ, R86.H1_H1 ;  /* 0x30000056ff497230 */ /* 0x000fe40000004100 */
[----:B------:R-:W-:Y:S01]  /*9020*/  FFMA R22, R49, R69, R22 ;  /* 0x0000004531167223 */ /* 0x000fe20000000016 */
[C---:B------:R-:W-:Y:S01]  /*9030*/  FMUL R26, R47.reuse, R31 ;  /* 0x0000001f2f1a7220 */ /* 0x040fe20000400000 */
[----:B------:R-:W-:Y:S01]  /*9040*/  FMUL R27, R47, R32 ;  /* 0x000000202f1b7220 */ /* 0x000fe20000400000 */
[----:B------:R-:W-:Y:S01]  /*9050*/  FFMA R23, R49, R70, R23 ;  /* 0x0000004631177223 */ /* 0x000fe20000000017 */
[----:B------:R-:W-:Y:S01]  /*9060*/  FMUL R28, R47, R33 ;  /* 0x000000212f1c7220 */ /* 0x000fe20000400000 */
[C---:B------:R-:W-:Y:S01]  /*9070*/  FFMA R24, R49.reuse, R71, R24 ;  /* 0x0000004731187223 */ /* 0x040fe20000000018 */
[--C-:B------:R-:W-:Y:S02]  /*9080*/  HADD2.F32 R75, -RZ, R87.reuse.H0_H0 ;  /* 0x20000057ff4b7230 */ /* 0x100fe40000004100 */
[C---:B------:R-:W-:Y:S01]  /*9090*/  FFMA R25, R49.reuse, R72, R25 ;  /* 0x0000004831197223 */ /* 0x040fe20000000019 */
[----:B------:R-:W-:Y:S02]  /*90a0*/  HADD2.F32 R76, -RZ, R87.H1_H1 ;  /* 0x30000057ff4c7230 */ /* 0x000fe40000004100 */
[----:B------:R-:W-:Y:S01]  /*90b0*/  FFMA R26, R49, R73, R26 ;  /* 0x00000049311a7223 */ /* 0x000fe2000000001a */
[----:B------:R-:W-:Y:S01]  /*90c0*/  F2FP.SATFINITE.E5M2.F32.PACK_AB_MERGE_C R14, R15, R14, RZ ;  /* 0x0000000e0f0e723e */ /* 0x000fe200048060ff */
[----:B------:R-:W-:Y:S01]  /*90d0*/  FFMA R27, R49, R48, R27 ;  /* 0x00000030311b7223 */ /* 0x000fe2000000001b */
[----:B------:R-:W-:Y:S01]  /*90e0*/  F2FP.SATFINITE.E5M2.F32.PACK_AB_MERGE_C R18, R19, R18, RZ ;  /* 0x000000121312723e */ /* 0x000fe200048060ff */
[C---:B------:R-:W-:Y:S01]  /*90f0*/  FFMA R28, R49.reuse, R74, R28 ;  /* 0x0000004a311c7223 */ /* 0x040fe2000000001c */
[C---:B------:R-:W-:Y:S01]  /*9100*/  FFMA R29, R49.reuse, R75, R29 ;  /* 0x0000004b311d7223 */ /* 0x040fe2000000001d */
[----:B------:R-:W-:Y:S01]  /*9110*/  FFMA R30, R49, R76, R30 ;  /* 0x0000004c311e7223 */ /* 0x000fe2000000001e */
[----:B------:R-:W-:Y:S02]  /*9120*/  F2FP.SATFINITE.E5M2.F32.PACK_AB_MERGE_C R32, R5, R4, R77 ;  /* 0x000000040520723e */ /* 0x000fe4000480604d */
[----:B------:R-:W-:Y:S02]  /*9130*/  F2FP.SATFINITE.E5M2.F32.PACK_AB_MERGE_C R33, R9, R8, R10 ;  /* 0x000000080921723e */ /* 0x000fe4000480600a */
        /* <DEDUP_REMOVED lines=10> */
[----:B------:R-:W-:Y:S05]  /*91e0*/  F2FP.SATFINITE.E5M2.F32.PACK_AB_MERGE_C R7, R28, R27, R29 ;  /* 0x0000001b1c07723e */ /* 0x000fea000480601d */
        /* <DEDUP_REMOVED lines=18> */
.L_x_130:
[----:B------:R-:W-:Y:S05]  /*9310*/  BSYNC.RECONVERGENT B0 ;  /* 0x0000000000007941 */ /* 0x000fea0003800200 */
.L_x_129:
[----:B------:R-:W-:Y:S01]  /*9320*/  BAR.SYNC.DEFER_BLOCKING 0x1, 0x80 ;  /* 0x0042000000007b1d */ /* 0x000fe20000010000 */
[----:B------:R-:W-:Y:S01]  /*9330*/  ISETP.NE.AND P2, PT, R111, RZ, PT ;  /* 0x000000ff6f00720c */ /* 0x000fe20003f45270 */
[----:B------:R-:W-:Y:S01]  /*9340*/  IMAD.IADD R14, R43, 0x1, R94 ;  /* 0x000000012b0e7824 */ /* 0x000fe200078e025e */
[----:B------:R-:W-:Y:S01]  /*9350*/  ISETP.NE.AND P0, PT, R112, 0x2, PT ;  /* 0x000000027000780c */ /* 0x000fe20003f05270 */
[----:B------:R-:W-:Y:S01]  /*9360*/  IMAD.IADD R15, R44, 0x1, R95 ;  /* 0x000000012c0f7824 */ /* 0x000fe200078e025f */
[----:B------:R-:W-:Y:S02]  /*9370*/  ISETP.NE.AND P1, PT, R45, 0x4, PT ;  /* 0x000000042d00780c */ /* 0x000fe40003f25270 */
[----:B------:R-:W-:Y:S02]  /*9380*/  SEL R2, RZ, 0x1, P0 ;  /* 0x00000001ff027807 */ /* 0x000fe40000000000 */
[----:B------:R-:W-:Y:S02]  /*9390*/  SEL R0, RZ, 0x1, P1 ;  /* 0x00000001ff007807 */ /* 0x000fe40000800000 */
[----:B------:R-:W-:Y:S02]  /*93a0*/  LOP3.LUT R106, R106, R2, RZ, 0x3c, !PT ;  /* 0x000000026a6a7212 */ /* 0x000fe400078e3cff */
[----:B------:R-:W-:Y:S02]  /*93b0*/  LOP3.LUT R107, R107, R0, RZ, 0x3c, !PT ;  /* 0x000000006b6b7212 */ /* 0x000fe400078e3cff */
[----:B------:R-:W-:Y:S02]  /*93c0*/  @P2 R2UR UR36, R103 ;  /* 0x00000000672422ca */ /* 0x000fe400000e0000 */
[----:B------:R-:W-:Y:S02]  /*93d0*/  SEL R112, R112, RZ, P0 ;  /* 0x000000ff70707207 */ /* 0x000fe40000000000 */
[----:B------:R-:W-:Y:S01]  /*93e0*/  SEL R45, R45, RZ, P1 ;  /* 0x000000ff2d2d7207 */ /* 0x000fe20000800000 */
[----:B------:R-:W-:Y:S10]  /*93f0*/  @P2 BRA `(.L_x_131) ;  /* 0xffffffbc00382947 */ /* 0x000ff4000383ffff */
[----:B------:R-:W-:Y:S05]  /*9400*/  EXIT ;  /* 0x000000000000794d */ /* 0x000fea0003800000 */
.L_x_20:
[----:B--2---:R2:W1:Y:S02]  /*9410*/  SYNCS.PHASECHK.TRANS64.TRYWAIT P0, [R2+URZ+0x160], R3 ;  /* 0x00016003020075a7 */ /* 0x00446400080011ff */
[----:B-1----:R-:W-:Y:S05]  /*9420*/  @!P0 NANOSLEEP.SYNCS 0x989680 ;  /* 0x009896800000895d */ /* 0x002fea0003900000 */
[----:B------:R-:W1:Y:S02]  /*9430*/  @!P0 SYNCS.PHASECHK.TRANS64 P0, [R2+URZ+0x160], R3 ;  /* 0x00016003020085a7 */ /* 0x000e6400080010ff */
[----:B-1----:R-:W-:Y:S05]  /*9440*/  @!P0 BRA `(.L_x_20) ;  /* 0xfffffffc00f08947 */ /* 0x002fea000383ffff */
[----:B------:R-:W-:Y:S05]  /*9450*/  BRA `(.L_x_132) ;  /* 0xffffff80009c7947 */ /* 0x000fea000383ffff */
.L_x_23:
[----:B-1----:R-:W-:-:S07]  /*9460*/  MOV R2, UR33 ;  /* 0x0000002100027c02 */ /* 0x002fce0008000f00 */
.L_x_133:
[----:B-1----:R1:W2:Y:S02]  /*9470*/  SYNCS.PHASECHK.TRANS64.TRYWAIT P0, [R2+URZ+0x50], R4 ;  /* 0x00005004020075a7 */ /* 0x0022a400080011ff */
[----:B--2---:R-:W-:Y:S05]  /*9480*/  @!P0 NANOSLEEP.SYNCS 0x989680 ;  /* 0x009896800000895d */ /* 0x004fea0003900000 */
[----:B------:R-:W2:Y:S02]  /*9490*/  @!P0 SYNCS.PHASECHK.TRANS64 P0, [R2+URZ+0x50], R4 ;  /* 0x00005004020085a7 */ /* 0x000ea400080010ff */
[----:B--2---:R-:W-:Y:S05]  /*94a0*/  @!P0 BRA `(.L_x_133) ;  /* 0xfffffffc00f08947 */ /* 0x004fea000383ffff */
[----:B------:R-:W-:Y:S05]  /*94b0*/  BRA `(.L_x_22) ;  /* 0xffffff8000f07947 */ /* 0x000fea000383ffff */
.L_x_29:
[----:B-1----:R-:W-:-:S07]  /*94c0*/  MOV R2, UR25 ;  /* 0x0000001900027c02 */ /* 0x002fce0008000f00 */
.L_x_134:
[----:B-1----:R1:W2:Y:S02]  /*94d0*/  SYNCS.PHASECHK.TRANS64.TRYWAIT P0, [R2+URZ+0x50], R4 ;  /* 0x00005004020075a7 */ /* 0x0022a400080011ff */
[----:B--2---:R-:W-:Y:S05]  /*94e0*/  @!P0 NANOSLEEP.SYNCS 0x989680 ;  /* 0x009896800000895d */ /* 0x004fea0003900000 */
[----:B------:R-:W2:Y:S02]  /*94f0*/  @!P0 SYNCS.PHASECHK.TRANS64 P0, [R2+URZ+0x50], R4 ;  /* 0x00005004020085a7 */ /* 0x000ea400080010ff */
[----:B--2---:R-:W-:Y:S05]  /*9500*/  @!P0 BRA `(.L_x_134) ;  /* 0xfffffffc00f08947 */ /* 0x004fea000383ffff */
[----:B------:R-:W-:Y:S05]  /*9510*/  BRA `(.L_x_28) ;  /* 0xffffff8400b07947 */ /* 0x000fea000383ffff */
.L_x_33:
[----:B-1----:R1:W2:Y:S02]  /*9520*/  SYNCS.PHASECHK.TRANS64.TRYWAIT P0, [R2+URZ+0xf0], R3 ;  /* 0x0000f003020075a7 */ /* 0x0022a400080011ff */
[----:B--2---:R-:W-:Y:S05]  /*9530*/  @!P0 NANOSLEEP.SYNCS 0x989680 ;  /* 0x009896800000895d */ /* 0x004fea0003900000 */
[----:B------:R-:W2:Y:S02]  /*9540*/  @!P0 SYNCS.PHASECHK.TRANS64 P0, [R2+URZ+0xf0], R3 ;  /* 0x0000f003020085a7 */ /* 0x000ea400080010ff */
[----:B--2---:R-:W-:Y:S05]  /*9550*/  @!P0 BRA `(.L_x_33) ;  /* 0xfffffffc00f08947 */ /* 0x004fea000383ffff */
[----:B------:R-:W-:Y:S05]  /*9560*/  BRA `(.L_x_135) ;  /* 0xffffff8800547947 */ /* 0x000fea000383ffff */
.L_x_37:
[----:B----4-:R-:W-:-:S07]  /*9570*/  MOV R0, UR5 ;  /* 0x0000000500007c02 */ /* 0x010fce0008000f00 */
.L_x_136:
[----:B-1----:R1:W2:Y:S02]  /*9580*/  SYNCS.PHASECHK.TRANS64.TRYWAIT P0, [R0+URZ], R2 ;  /* 0x00000002000075a7 */ /* 0x0022a400080011ff */
[----:B--2---:R-:W-:Y:S05]  /*9590*/  @!P0 NANOSLEEP.SYNCS 0x989680 ;  /* 0x009896800000895d */ /* 0x004fea0003900000 */
[----:B------:R-:W2:Y:S02]  /*95a0*/  @!P0 SYNCS.PHASECHK.TRANS64 P0, [R0+URZ], R2 ;  /* 0x00000002000085a7 */ /* 0x000ea400080010ff */
[----:B--2---:R-:W-:Y:S05]  /*95b0*/  @!P0 BRA `(.L_x_136) ;  /* 0xfffffffc00f08947 */ /* 0x004fea000383ffff */
[----:B------:R-:W-:Y:S05]  /*95c0*/  BRA `(.L_x_137) ;  /* 0xffffff8c00c47947 */ /* 0x000fea000383ffff */
.L_x_38:
[----:B----4-:R-:W-:-:S07]  /*95d0*/  MOV R0, UR5 ;  /* 0x0000000500007c02 */ /* 0x010fce0008000f00 */
.L_x_138:
[----:B-1----:R1:W2:Y:S02]  /*95e0*/  SYNCS.PHASECHK.TRANS64.TRYWAIT P0, [R0+URZ], R3 ;  /* 0x00000003000075a7 */ /* 0x0022a400080011ff */
[----:B--2---:R-:W-:Y:S05]  /*95f0*/  @!P0 NANOSLEEP.SYNCS 0x989680 ;  /* 0x009896800000895d */ /* 0x004fea0003900000 */
[----:B------:R-:W2:Y:S02]  /*9600*/  @!P0 SYNCS.PHASECHK.TRANS64 P0, [R0+URZ], R3 ;  /* 0x00000003000085a7 */ /* 0x000ea400080010ff */
[----:B--2---:R-:W-:Y:S05]  /*9610*/  @!P0 BRA `(.L_x_138) ;  /* 0xfffffffc00f08947 */ /* 0x004fea000383ffff */
[----:B------:R-:W-:Y:S05]  /*9620*/  BRA `(.L_x_139) ;  /* 0xffffff8c00d07947 */ /* 0x000fea000383ffff */
.L_x_39:
[----:B----4-:R-:W-:-:S07]  /*9630*/  MOV R0, UR5 ;  /* 0x0000000500007c02 */ /* 0x010fce0008000f00 */
.L_x_140:
[----:B-1----:R1:W2:Y:S02]  /*9640*/  SYNCS.PHASECHK.TRANS64.TRYWAIT P0, [R0+URZ], R3 ;  /* 0x00000003000075a7 */ /* 0x0022a400080011ff */
[----:B--2---:R-:W-:Y:S05]  /*9650*/  @!P0 NANOSLEEP.SYNCS 0x989680 ;  /* 0x009896800000895d */ /* 0x004fea0003900000 */
[----:B------:R-:W2:Y:S02]  /*9660*/  @!P0 SYNCS.PHASECHK.TRANS64 P0, [R0+URZ], R3 ;  /* 0x00000003000085a7 */ /* 0x000ea400080010ff */
[----:B--2---:R-:W-:Y:S05]  /*9670*/  @!P0 BRA `(.L_x_140) ;  /* 0xfffffffc00f08947 */ /* 0x004fea000383ffff */
[----:B------:R-:W-:Y:S05]  /*9680*/  BRA `(.L_x_141) ;  /* 0xffffff8c00dc7947 */ /* 0x000fea000383ffff */
.L_x_40:
[----:B----4-:R-:W-:-:S07]  /*9690*/  MOV R0, UR5 ;  /* 0x0000000500007c02 */ /* 0x010fce0008000f00 */
.L_x_142:
[----:B-1----:R1:W2:Y:S02]  /*96a0*/  SYNCS.PHASECHK.TRANS64.TRYWAIT P0, [R0+URZ], R3 ;  /* 0x00000003000075a7 */ /* 0x0022a400080011ff */
[----:B--2---:R-:W-:Y:S05]  /*96b0*/  @!P0 NANOSLEEP.SYNCS 0x989680 ;  /* 0x009896800000895d */ /* 0x004fea0003900000 */
[----:B------:R-:W2:Y:S02]  /*96c0*/  @!P0 SYNCS.PHASECHK.TRANS64 P0, [R0+URZ], R3 ;  /* 0x00000003000085a7 */ /* 0x000ea400080010ff */
[----:B--2---:R-:W-:Y:S05]  /*96d0*/  @!P0 BRA `(.L_x_142) ;  /* 0xfffffffc00f08947 */ /* 0x004fea000383ffff */
[----:B------:R-:W-:Y:S05]  /*96e0*/  BRA `(.L_x_143) ;  /* 0xffffff8c00e87947 */ /* 0x000fea000383ffff */
.L_x_41:
[----:B----4-:R-:W-:-:S07]  /*96f0*/  MOV R0, UR5 ;  /* 0x0000000500007c02 */ /* 0x010fce0008000f00 */
.L_x_144:
[----:B-1----:R1:W2:Y:S02]  /*9700*/  SYNCS.PHASECHK.TRANS64.TRYWAIT P0, [R0+URZ], R3 ;  /* 0x00000003000075a7 */ /* 0x0022a400080011ff */
[----:B--2---:R-:W-:Y:S05]  /*9710*/  @!P0 NANOSLEEP.SYNCS 0x989680 ;  /* 0x009896800000895d */ /* 0x004fea0003900000 */
[----:B------:R-:W2:Y:S02]  /*9720*/  @!P0 SYNCS.PHASECHK.TRANS64 P0, [R0+URZ], R3 ;  /* 0x00000003000085a7 */ /* 0x000ea400080010ff */
[----:B--2---:R-:W-:Y:S05]  /*9730*/  @!P0 BRA `(.L_x_144) ;  /* 0xfffffffc00f08947 */ /* 0x004fea000383ffff */
[----:B------:R-:W-:Y:S05]  /*9740*/  BRA `(.L_x_145) ;  /* 0xffffff8c00f47947 */ /* 0x000fea000383ffff */
.L_x_42:
[----:B----4-:R-:W-:-:S07]  /*9750*/  MOV R0, UR5 ;  /* 0x0000000500007c02 */ /* 0x010fce0008000f00 */
.L_x_146:
[----:B-1----:R1:W2:Y:S02]  /*9760*/  SYNCS.PHASECHK.TRANS64.TRYWAIT P0, [R0+URZ], R3 ;  /* 0x00000003000075a7 */ /* 0x0022a400080011ff */
[----:B--2---:R-:W-:Y:S05]  /*9770*/  @!P0 NANOSLEEP.SYNCS 0x989680 ;  /* 0x009896800000895d */ /* 0x004fea0003900000 */
[----:B------:R-:W2:Y:S02]  /*9780*/  @!P0 SYNCS.PHASECHK.TRANS64 P0, [R0+URZ], R3 ;  /* 0x00000003000085a7 */ /* 0x000ea400080010ff */
[----:B--2---:R-:W-:Y:S05]  /*9790*/  @!P0 BRA `(.L_x_146) ;  /* 0xfffffffc00f08947 */ /* 0x004fea000383ffff */
[----:B------:R-:W-:Y:S05]  /*97a0*/  BRA `(.L_x_147) ;  /* 0xffffff9000007947 */ /* 0x000fea000383ffff */
.L_x_43:
[----:B----4-:R-:W-:-:S07]  /*97b0*/  MOV R0, UR5 ;  /* 0x0000000500007c02 */ /* 0x010fce0008000f00 */
.L_x_148:
[----:B-1----:R1:W2:Y:S02]  /*97c0*/  SYNCS.PHASECHK.TRANS64.TRYWAIT P0, [R0+URZ], R3 ;  /* 0x00000003000075a7 */ /* 0x0022a400080011ff */
[----:B--2---:R-:W-:Y:S05]  /*97d0*/  @!P0 NANOSLEEP.SYNCS 0x989680 ;  /* 0x009896800000895d */ /* 0x004fea0003900000 */
[----:B------:R-:W2:Y:S02]  /*97e0*/  @!P0 SYNCS.PHASECHK.TRANS64 P0, [R0+URZ], R3 ;  /* 0x00000003000085a7 */ /* 0x000ea400080010ff */
[----:B--2---:R-:W-:Y:S05]  /*97f0*/  @!P0 BRA `(.L_x_148) ;  /* 0xfffffffc00f08947 */ /* 0x004fea000383ffff */
[----:B------:R-:W-:Y:S05]  /*9800*/  BRA `(.L_x_149) ;  /* 0xffffff90000c7947 */ /* 0x000fea000383ffff */
.L_x_44:
[----:B----4-:R-:W-:-:S07]  /*9810*/  MOV R0, UR5 ;  /* 0x0000000500007c02 */ /* 0x010fce0008000f00 */
.L_x_150:
[----:B-1----:R1:W2:Y:S02]  /*9820*/  SYNCS.PHASECHK.TRANS64.TRYWAIT P0, [R0+URZ], R3 ;  /* 0x00000003000075a7 */ /* 0x0022a400080011ff */
[----:B--2---:R-:W-:Y:S05]  /*9830*/  @!P0 NANOSLEEP.SYNCS 0x989680 ;  /* 0x009896800000895d */ /* 0x004fea0003900000 */
[----:B------:R-:W2:Y:S02]  /*9840*/  @!P0 SYNCS.PHASECHK.TRANS64 P0, [R0+URZ], R3 ;  /* 0x00000003000085a7 */ /* 0x000ea400080010ff */
[----:B--2---:R-:W-:Y:S05]  /*9850*/  @!P0 BRA `(.L_x_150) ;  /* 0xfffffffc00f08947 */ /* 0x004fea000383ffff */
[----:B------:R-:W-:Y:S05]  /*9860*/  BRA `(.L_x_151) ;  /* 0xffffff9000187947 */ /* 0x000fea000383ffff */
.L_x_45:
[----:B----4-:R-:W-:-:S07]  /*9870*/  MOV R0, UR5 ;  /* 0x0000000500007c02 */ /* 0x010fce0008000f00 */
.L_x_152:
[----:B-1----:R1:W2:Y:S02]  /*9880*/  SYNCS.PHASECHK.TRANS64.TRYWAIT P0, [R0+URZ], R3 ;  /* 0x00000003000075a7 */ /* 0x0022a400080011ff */
[----:B--2---:R-:W-:Y:S05]  /*9890*/  @!P0 NANOSLEEP.SYNCS 0x989680 ;  /* 0x009896800000895d */ /* 0x004fea0003900000 */
[----:B------:R-:W2:Y:S02]  /*98a0*/  @!P0 SYNCS.PHASECHK.TRANS64 P0, [R0+URZ], R3 ;  /* 0x00000003000085a7 */ /* 0x000ea400080010ff */
[----:B--2---:R-:W-:Y:S05]  /*98b0*/  @!P0 BRA `(.L_x_152) ;  /* 0xfffffffc00f08947 */ /* 0x004fea000383ffff */
[----:B------:R-:W-:Y:S05]  /*98c0*/  BRA `(.L_x_153) ;  /* 0xffffff9000247947 */ /* 0x000fea000383ffff */
.L_x_48:
[----:B-1----:R1:W2:Y:S02]  /*98d0*/  SYNCS.PHASECHK.TRANS64.TRYWAIT P0, [R0+URZ+0x150], R4 ;  /* 0x00015004000075a7 */ /* 0x0022a400080011ff */
[----:B--2---:R-:W-:Y:S05]  /*98e0*/  @!P0 NANOSLEEP.SYNCS 0x989680 ;  /* 0x009896800000895d */ /* 0x004fea0003900000 */
[----:B------:R-:W2:Y:S02]  /*98f0*/  @!P0 SYNCS.PHASECHK.TRANS64 P0, [R0+URZ+0x150], R4 ;  /* 0x00015004000085a7 */ /* 0x000ea400080010ff */
[----:B--2---:R-:W-:Y:S05]  /*9900*/  @!P0 BRA `(.L_x_48) ;  /* 0xfffffffc00f08947 */ /* 0x004fea000383ffff */
[----:B------:R-:W-:Y:S05]  /*9910*/  BRA `(.L_x_154) ;  /* 0xffffff9000807947 */ /* 0x000fea000383ffff */
.L_x_49:
[----:B------:R-:W-:-:S07]  /*9920*/  MOV R0, UR5 ;  /* 0x0000000500007c02 */ /* 0x000fce0008000f00 */
.L_x_155:
[----:B-1----:R1:W2:Y:S02]  /*9930*/  SYNCS.PHASECHK.TRANS64.TRYWAIT P0, [R0+URZ+0x100], R5 ;  /* 0x00010005000075a7 */ /* 0x0022a400080011ff */
[----:B--2---:R-:W-:Y:S05]  /*9940*/  @!P0 NANOSLEEP.SYNCS 0x989680 ;  /* 0x009896800000895d */ /* 0x004fea0003900000 */
[----:B------:R-:W2:Y:S02]  /*9950*/  @!P0 SYNCS.PHASECHK.TRANS64 P0, [R0+URZ+0x100], R5 ;  /* 0x00010005000085a7 */ /* 0x000ea400080010ff */
[----:B--2---:R-:W-:Y:S05]  /*9960*/  @!P0 BRA `(.L_x_155) ;  /* 0xfffffffc00f08947 */ /* 0x004fea000383ffff */
[----:B------:R-:W-:Y:S05]  /*9970*/  BRA `(.L_x_156) ;  /* 0xffffff9000907947 */ /* 0x000fea000383ffff */
.L_x_50:
[----:B-1----:R1:W2:Y:S02]  /*9980*/  SYNCS.PHASECHK.TRANS64.TRYWAIT P1, [R0+URZ+0xf0], R4 ;  /* 0x0000f004000075a7 */ /* 0x0022a400080211ff */
[----:B--2---:R-:W-:Y:S05]  /*9990*/  @!P1 NANOSLEEP.SYNCS 0x989680 ;  /* 0x009896800000995d */ /* 0x004fea0003900000 */
[----:B------:R-:W2:Y:S02]  /*99a0*/  @!P1 SYNCS.PHASECHK.TRANS64 P1, [R0+URZ+0xf0], R4 ;  /* 0x0000f004000095a7 */ /* 0x000ea400080210ff */
[----:B--2---:R-:W-:Y:S05]  /*99b0*/  @!P1 BRA `(.L_x_50) ;  /* 0xfffffffc00f09947 */ /* 0x004fea000383ffff */
[----:B------:R-:W-:Y:S05]  /*99c0*/  BRA `(.L_x_157) ;  /* 0xffffff9000c07947 */ /* 0x000fea000383ffff */
.L_x_53:
[----:B------:R-:W-:-:S07]  /*99d0*/  MOV R0, UR5 ;  /* 0x0000000500007c02 */ /* 0x000fce0008000f00 */
.L_x_158:
[----:B-1----:R1:W2:Y:S02]  /*99e0*/  SYNCS.PHASECHK.TRANS64.TRYWAIT P0, [R0+URZ+0x100], R2 ;  /* 0x00010002000075a7 */ /* 0x0022a400080011ff */
[----:B--2---:R-:W-:Y:S05]  /*99f0*/  @!P0 NANOSLEEP.SYNCS 0x989680 ;  /* 0x009896800000895d */ /* 0x004fea0003900000 */
[----:B------:R-:W2:Y:S02]  /*9a00*/  @!P0 SYNCS.PHASECHK.TRANS64 P0, [R0+URZ+0x100], R2 ;  /* 0x00010002000085a7 */ /* 0x000ea400080010ff */
[----:B--2---:R-:W-:Y:S05]  /*9a10*/  @!P0 BRA `(.L_x_158) ;  /* 0xfffffffc00f08947 */ /* 0x004fea000383ffff */
[----:B------:R-:W-:Y:S05]  /*9a20*/  BRA `(.L_x_52) ;  /* 0xffffff9400147947 */ /* 0x000fea000383ffff */
.L_x_60:
[----:B-1----:R1:W2:Y:S02]  /*9a30*/  SYNCS.PHASECHK.TRANS64.TRYWAIT P1, [R0+URZ+0xf0], R2 ;  /* 0x0000f002000075a7 */ /* 0x0022a400080211ff */
[----:B--2---:R-:W-:Y:S05]  /*9a40*/  @!P1 NANOSLEEP.SYNCS 0x989680 ;  /* 0x009896800000995d */ /* 0x004fea0003900000 */
[----:B------:R-:W2:Y:S02]  /*9a50*/  @!P1 SYNCS.PHASECHK.TRANS64 P1, [R0+URZ+0xf0], R2 ;  /* 0x0000f002000095a7 */ /* 0x000ea400080210ff */
[----:B--2---:R-:W-:Y:S05]  /*9a60*/  @!P1 BRA `(.L_x_60) ;  /* 0xfffffffc00f09947 */ /* 0x004fea000383ffff */
[----:B------:R-:W-:Y:S05]  /*9a70*/  BRA `(.L_x_159) ;  /* 0xffffff9800707947 */ /* 0x000fea000383ffff */
.L_x_61:
[----:B------:R-:W-:-:S07]  /*9a80*/  MOV R2, UR8 ;  /* 0x0000000800027c02 */ /* 0x000fce0008000f00 */
.L_x_160:
[----:B-1----:R1:W2:Y:S02]  /*9a90*/  SYNCS.PHASECHK.TRANS64.TRYWAIT P0, [R2+URZ+0x130], R0 ;  /* 0x00013000020075a7 */ /* 0x0022a400080011ff */
[----:B--2---:R-:W-:Y:S05]  /*9aa0*/  @!P0 NANOSLEEP.SYNCS 0x989680 ;  /* 0x009896800000895d */ /* 0x004fea0003900000 */
[----:B------:R-:W2:Y:S02]  /*9ab0*/  @!P0 SYNCS.PHASECHK.TRANS64 P0, [R2+URZ+0x130], R0 ;  /* 0x00013000020085a7 */ /* 0x000ea400080010ff */
[----:B--2---:R-:W-:Y:S05]  /*9ac0*/  @!P0 BRA `(.L_x_160) ;  /* 0xfffffffc00f08947 */ /* 0x004fea000383ffff */
[----:B------:R-:W-:Y:S05]  /*9ad0*/  BRA `(.L_x_161) ;  /* 0xffffff9800c07947 */ /* 0x000fea000383ffff */
.L_x_64:
[----:B------:R-:W-:Y:S07]  /*9ae0*/  MOV R0, UR7 ;  /* 0x0000000700007c02 */ /* 0x000fee0008000f00 */
.L_x_162:
[----:B-1----:R1:W2:Y:S02]  /*9af0*/  SYNCS.PHASECHK.TRANS64.TRYWAIT P0, [R0+URZ], R2 ;  /* 0x00000002000075a7 */ /* 0x0022a400080011ff */
[----:B--2---:R-:W-:Y:S05]  /*9b00*/  @!P0 NANOSLEEP.SYNCS 0x989680 ;  /* 0x009896800000895d */ /* 0x004fea0003900000 */
[----:B------:R-:W2:Y:S02]  /*9b10*/  @!P0 SYNCS.PHASECHK.TRANS64 P0, [R0+URZ], R2 ;  /* 0x00000002000085a7 */ /* 0x000ea400080010ff */
[----:B--2---:R-:W-:Y:S05]  /*9b20*/  @!P0 BRA `(.L_x_162) ;  /* 0xfffffffc00f08947 */ /* 0x004fea000383ffff */
[----:B------:R-:W-:Y:S05]  /*9b30*/  BRA `(.L_x_63) ;  /* 0xffffff9800dc7947 */ /* 0x000fea000383ffff */
.L_x_67:
[----:B------:R-:W-:-:S07]  /*9b40*/  MOV R0, UR5 ;  /* 0x0000000500007c02 */ /* 0x000fce0008000f00 */
.L_x_163:
[----:B--2---:R2:W3:Y:S02]  /*9b50*/  SYNCS.PHASECHK.TRANS64.TRYWAIT P0, [R0+URZ], R2 ;  /* 0x00000002000075a7 */ /* 0x0044e400080011ff */
[----:B---3--:R-:W-:Y:S05]  /*9b60*/  @!P0 NANOSLEEP.SYNCS 0x989680 ;  /* 0x009896800000895d */ /* 0x008fea0003900000 */
[----:B------:R-:W3:Y:S02]  /*9b70*/  @!P0 SYNCS.PHASECHK.TRANS64 P0, [R0+URZ], R2 ;  /* 0x00000002000085a7 */ /* 0x000ee400080010ff */
[----:B---3--:R-:W-:Y:S05]  /*9b80*/  @!P0 BRA `(.L_x_163) ;  /* 0xfffffffc00f08947 */ /* 0x008fea000383ffff */
[----:B------:R-:W-:Y:S05]  /*9b90*/  BRA `(.L_x_164) ;  /* 0xffffff9c00907947 */ /* 0x000fea000383ffff */
.L_x_68:
[----:B------:R-:W-:-:S07]  /*9ba0*/  MOV R0, UR5 ;  /* 0x0000000500007c02 */ /* 0x000fce0008000f00 */
.L_x_165:
[----:B-1----:R1:W2:Y:S02]  /*9bb0*/  SYNCS.PHASECHK.TRANS64.TRYWAIT P0, [R0+URZ], R3 ;  /* 0x00000003000075a7 */ /* 0x0022a400080011ff */
[----:B--2---:R-:W-:Y:S05]  /*9bc0*/  @!P0 NANOSLEEP.SYNCS 0x989680 ;  /* 0x009896800000895d */ /* 0x004fea0003900000 */
[----:B------:R-:W2:Y:S02]  /*9bd0*/  @!P0 SYNCS.PHASECHK.TRANS64 P0, [R0+URZ], R3 ;  /* 0x00000003000085a7 */ /* 0x000ea400080010ff */
[----:B--2---:R-:W-:Y:S05]  /*9be0*/  @!P0 BRA `(.L_x_165) ;  /* 0xfffffffc00f08947 */ /* 0x004fea000383ffff */
[----:B------:R-:W-:Y:S05]  /*9bf0*/  BRA `(.L_x_166) ;  /* 0xffffff9c009c7947 */ /* 0x000fea000383ffff */
.L_x_69:
[----:B------:R-:W-:-:S07]  /*9c00*/  MOV R0, UR5 ;  /* 0x0000000500007c02 */ /* 0x000fce0008000f00 */
.L_x_167:
[----:B-1----:R1:W2:Y:S02]  /*9c10*/  SYNCS.PHASECHK.TRANS64.TRYWAIT P0, [R0+URZ], R3 ;  /* 0x00000003000075a7 */ /* 0x0022a400080011ff */
[----:B--2---:R-:W-:Y:S05]  /*9c20*/  @!P0 NANOSLEEP.SYNCS 0x989680 ;  /* 0x009896800000895d */ /* 0x004fea0003900000 */
[----:B------:R-:W2:Y:S02]  /*9c30*/  @!P0 SYNCS.PHASECHK.TRANS64 P0, [R0+URZ], R3 ;  /* 0x00000003000085a7 */ /* 0x000ea400080010ff */
[----:B--2---:R-:W-:Y:S05]  /*9c40*/  @!P0 BRA `(.L_x_167) ;  /* 0xfffffffc00f08947 */ /* 0x004fea000383ffff */
[----:B------:R-:W-:Y:S05]  /*9c50*/  BRA `(.L_x_168) ;  /* 0xffffff9c00a87947 */ /* 0x000fea000383ffff */
.L_x_70:
[----:B-1----:R-:W-:-:S07]  /*9c60*/  MOV R0, UR7 ;  /* 0x0000000700007c02 */ /* 0x002fce0008000f00 */
.L_x_169:
[----:B-1----:R1:W2:Y:S02]  /*9c70*/  SYNCS.PHASECHK.TRANS64.TRYWAIT P0, [R0+URZ], R2 ;  /* 0x00000002000075a7 */ /* 0x0022a400080011ff */
[----:B--2---:R-:W-:Y:S05]  /*9c80*/  @!P0 NANOSLEEP.SYNCS 0x989680 ;  /* 0x009896800000895d */ /* 0x004fea0003900000 */
[----:B------:R-:W2:Y:S02]  /*9c90*/  @!P0 SYNCS.PHASECHK.TRANS64 P0, [R0+URZ], R2 ;  /* 0x00000002000085a7 */ /* 0x000ea400080010ff */
[----:B--2---:R-:W-:Y:S05]  /*9ca0*/  @!P0 BRA `(.L_x_169) ;  /* 0xfffffffc00f08947 */ /* 0x004fea000383ffff */
[----:B------:R-:W-:Y:S05]  /*9cb0*/  BRA `(.L_x_170) ;  /* 0xffffff9c00b47947 */ /* 0x000fea000383ffff */
.L_x_75:
[----:B--2---:R2:W3:Y:S02]  /*9cc0*/  SYNCS.PHASECHK.TRANS64.TRYWAIT P0, [R0+URZ+0xf0], R2 ;  /* 0x0000f002000075a7 */ /* 0x0044e400080011ff */
[----:B---3--:R-:W-:Y:S05]  /*9cd0*/  @!P0 NANOSLEEP.SYNCS 0x989680 ;  /* 0x009896800000895d */ /* 0x008fea0003900000 */
[----:B------:R-:W3:Y:S02]  /*9ce0*/  @!P0 SYNCS.PHASECHK.TRANS64 P0, [R0+URZ+0xf0], R2 ;  /* 0x0000f002000085a7 */ /* 0x000ee400080010ff */
[----:B---3--:R-:W-:Y:S05]  /*9cf0*/  @!P0 BRA `(.L_x_75) ;  /* 0xfffffffc00f08947 */ /* 0x008fea000383ffff */
[----:B------:R-:W-:Y:S05]  /*9d00*/  BRA `(.L_x_171) ;  /* 0xffffffa000c07947 */ /* 0x000fea000383ffff */
.L_x_78:
[----:B------:R-:W-:Y:S07]  /*9d10*/  MOV R0, UR7 ;  /* 0x0000000700007c02 */ /* 0x000fee0008000f00 */
.L_x_172:
[----:B--2---:R2:W3:Y:S02]  /*9d20*/  SYNCS.PHASECHK.TRANS64.TRYWAIT P0, [R0+URZ+0xe8], R2 ;  /* 0x0000e802000075a7 */ /* 0x0044e400080011ff */
[----:B---3--:R-:W-:Y:S05]  /*9d30*/  @!P0 NANOSLEEP.SYNCS 0x989680 ;  /* 0x009896800000895d */ /* 0x008fea0003900000 */
[----:B------:R-:W3:Y:S02]  /*9d40*/  @!P0 SYNCS.PHASECHK.TRANS64 P0, [R0+URZ+0xe8], R2 ;  /* 0x0000e802000085a7 */ /* 0x000ee400080010ff */
[----:B---3--:R-:W-:Y:S05]  /*9d50*/  @!P0 BRA `(.L_x_172) ;  /* 0xfffffffc00f08947 */ /* 0x008fea000383ffff */
[----:B------:R-:W-:Y:S05]  /*9d60*/  BRA `(.L_x_77) ;  /* 0xffffffa400a07947 */ /* 0x000fea000383ffff */
.L_x_81:
[----:B------:R-:W-:Y:S07]  /*9d70*/  MOV R0, UR7 ;  /* 0x0000000700007c02 */ /* 0x000fee0008000f00 */
.L_x_173:
[----:B-1----:R1:W2:Y:S02]  /*9d80*/  SYNCS.PHASECHK.TRANS64.TRYWAIT P0, [R0+URZ+0xc0], R14 ;  /* 0x0000c00e000075a7 */ /* 0x0022a400080011ff */
[----:B--2---:R-:W-:Y:S05]  /*9d90*/  @!P0 NANOSLEEP.SYNCS 0x989680 ;  /* 0x009896800000895d */ /* 0x004fea0003900000 */
[----:B------:R-:W2:Y:S02]  /*9da0*/  @!P0 SYNCS.PHASECHK.TRANS64 P0, [R0+URZ+0xc0], R14 ;  /* 0x0000c00e000085a7 */ /* 0x000ea400080010ff */
[----:B--2---:R-:W-:Y:S05]  /*9db0*/  @!P0 BRA `(.L_x_173) ;  /* 0xfffffffc00f08947 */ /* 0x004fea000383ffff */
[----:B------:R-:W-:Y:S05]  /*9dc0*/  BRA `(.L_x_174) ;  /* 0xffffffa800187947 */ /* 0x000fea000383ffff */
.L_x_82:
[----:B------:R-:W-:Y:S07]  /*9dd0*/  MOV R0, UR7 ;  /* 0x0000000700007c02 */ /* 0x000fee0008000f00 */
.L_x_175:
[----:B-1----:R1:W2:Y:S02]  /*9de0*/  SYNCS.PHASECHK.TRANS64.TRYWAIT P0, [R0+URZ+0xc8], R14 ;  /* 0x0000c80e000075a7 */ /* 0x0022a400080011ff */
[----:B--2---:R-:W-:Y:S05]  /*9df0*/  @!P0 NANOSLEEP.SYNCS 0x989680 ;  /* 0x009896800000895d */ /* 0x004fea0003900000 */
[----:B------:R-:W2:Y:S02]  /*9e00*/  @!P0 SYNCS.PHASECHK.TRANS64 P0, [R0+URZ+0xc8], R14 ;  /* 0x0000c80e000085a7 */ /* 0x000ea400080010ff */
[----:B--2---:R-:W-:Y:S05]  /*9e10*/  @!P0 BRA `(.L_x_175) ;  /* 0xfffffffc00f08947 */ /* 0x004fea000383ffff */
[----:B------:R-:W-:Y:S05]  /*9e20*/  BRA `(.L_x_176) ;  /* 0xffffffa800507947 */ /* 0x000fea000383ffff */
.L_x_83:
[----:B------:R-:W-:Y:S07]  /*9e30*/  MOV R0, UR7 ;  /* 0x0000000700007c02 */ /* 0x000fee0008000f00 */
.L_x_177:
[----:B-1----:R1:W2:Y:S02]  /*9e40*/  SYNCS.PHASECHK.TRANS64.TRYWAIT P0, [R0+URZ+0xd0], R14 ;  /* 0x0000d00e000075a7 */ /* 0x0022a400080011ff */
[----:B--2---:R-:W-:Y:S05]  /*9e50*/  @!P0 NANOSLEEP.SYNCS 0x989680 ;  /* 0x009896800000895d */ /* 0x004fea0003900000 */
[----:B------:R-:W2:Y:S02]  /*9e60*/  @!P0 SYNCS.PHASECHK.TRANS64 P0, [R0+URZ+0xd0], R14 ;  /* 0x0000d00e000085a7 */ /* 0x000ea400080010ff */
[----:B--2---:R-:W-:Y:S05]  /*9e70*/  @!P0 BRA `(.L_x_177) ;  /* 0xfffffffc00f08947 */ /* 0x004fea000383ffff */
[----:B------:R-:W-:Y:S05]  /*9e80*/  BRA `(.L_x_178) ;  /* 0xffffffa800947947 */ /* 0x000fea000383ffff */
.L_x_84:
[----:B------:R-:W-:Y:S07]  /*9e90*/  MOV R0, UR7 ;  /* 0x0000000700007c02 */ /* 0x000fee0008000f00 */
.L_x_179:
[----:B-1----:R1:W2:Y:S02]  /*9ea0*/  SYNCS.PHASECHK.TRANS64.TRYWAIT P0, [R0+URZ+0xd8], R14 ;  /* 0x0000d80e000075a7 */ /* 0x0022a400080011ff */
[----:B--2---:R-:W-:Y:S05]  /*9eb0*/  @!P0 NANOSLEEP.SYNCS 0x989680 ;  /* 0x009896800000895d */ /* 0x004fea0003900000 */
[----:B------:R-:W2:Y:S02]  /*9ec0*/  @!P0 SYNCS.PHASECHK.TRANS64 P0, [R0+URZ+0xd8], R14 ;  /* 0x0000d80e000085a7 */ /* 0x000ea400080010ff */
[----:B--2---:R-:W-:Y:S05]  /*9ed0*/  @!P0 BRA `(.L_x_179) ;  /* 0xfffffffc00f08947 */ /* 0x004fea000383ffff */
[----:B------:R-:W-:Y:S05]  /*9ee0*/  BRA `(.L_x_180) ;  /* 0xffffffac00187947 */ /* 0x000fea000383ffff */
.L_x_86:
[----:B------:R-:W-:-:S07]  /*9ef0*/  MOV R0, UR7 ;  /* 0x0000000700007c02 */ /* 0x000fce0008000f00 */
.L_x_181:
[----:B-1----:R1:W3:Y:S02]  /*9f00*/  SYNCS.PHASECHK.TRANS64.TRYWAIT P0, [R0+URZ+0xc0], R2 ;  /* 0x0000c002000075a7 */ /* 0x0022e400080011ff */
[----:B---3--:R-:W-:Y:S05]  /*9f10*/  @!P0 NANOSLEEP.SYNCS 0x989680 ;  /* 0x009896800000895d */ /* 0x008fea0003900000 */
[----:B------:R-:W3:Y:S02]  /*9f20*/  @!P0 SYNCS.PHASECHK.TRANS64 P0, [R0+URZ+0xc0], R2 ;  /* 0x0000c002000085a7 */ /* 0x000ee400080010ff */
[----:B---3--:R-:W-:Y:S05]  /*9f30*/  @!P0 BRA `(.L_x_181) ;  /* 0xfffffffc00f08947 */ /* 0x008fea000383ffff */
[----:B------:R-:W-:Y:S05]  /*9f40*/  BRA `(.L_x_182) ;  /* 0xffffffac00887947 */ /* 0x000fea000383ffff */
.L_x_87:
[----:B-1----:R-:W-:-:S07]  /*9f50*/  MOV R0, UR7 ;  /* 0x0000000700007c02 */ /* 0x002fce0008000f00 */
.L_x_183:
[----:B-1----:R1:W3:Y:S02]  /*9f60*/  SYNCS.PHASECHK.TRANS64.TRYWAIT P0, [R0+URZ+0xc8], R2 ;  /* 0x0000c802000075a7 */ /* 0x0022e400080011ff */
[----:B---3--:R-:W-:Y:S05]  /*9f70*/  @!P0 NANOSLEEP.SYNCS 0x989680 ;  /* 0x009896800000895d */ /* 0x008fea0003900000 */
[----:B------:R-:W3:Y:S02]  /*9f80*/  @!P0 SYNCS.PHASECHK.TRANS64 P0, [R0+URZ+0xc8], R2 ;  /* 0x0000c802000085a7 */ /* 0x000ee400080010ff */
[----:B---3--:R-:W-:Y:S05]  /*9f90*/  @!P0 BRA `(.L_x_183) ;  /* 0xfffffffc00f08947 */ /* 0x008fea000383ffff */
[----:B------:R-:W-:Y:S05]  /*9fa0*/  BRA `(.L_x_184) ;  /* 0xffffffac00787947 */ /* 0x000fea000383ffff */
.L_x_88:
[----:B-1----:R-:W-:-:S07]  /*9fb0*/  MOV R0, UR7 ;  /* 0x0000000700007c02 */ /* 0x002fce0008000f00 */
.L_x_185:
[----:B-1----:R1:W3:Y:S02]  /*9fc0*/  SYNCS.PHASECHK.TRANS64.TRYWAIT P0, [R0+URZ+0xd0], R2 ;  /* 0x0000d002000075a7 */ /* 0x0022e400080011ff */
[----:B---3--:R-:W-:Y:S05]  /*9fd0*/  @!P0 NANOSLEEP.SYNCS 0x989680 ;  /* 0x009896800000895d */ /* 0x008fea0003900000 */
[----:B------:R-:W3:Y:S02]  /*9fe0*/  @!P0 SYNCS.PHASECHK.TRANS64 P0, [R0+URZ+0xd0], R2 ;  /* 0x0000d002000085a7 */ /* 0x000ee400080010ff */
[----:B---3--:R-:W-:Y:S05]  /*9ff0*/  @!P0 BRA `(.L_x_185) ;  /* 0xfffffffc00f08947 */ /* 0x008fea000383ffff */
[----:B------:R-:W-:Y:S05]  /*a000*/  BRA `(.L_x_186) ;  /* 0xffffffac00687947 */ /* 0x000fea000383ffff */
.L_x_90:
[----:B--2---:R2:W4:Y:S02]  /*a010*/  SYNCS.PHASECHK.TRANS64.TRYWAIT P0, [R0+URZ+0xf0], R2 ;  /* 0x0000f002000075a7 */ /* 0x00452400080011ff */
[----:B----4-:R-:W-:Y:S05]  /*a020*/  @!P0 NANOSLEEP.SYNCS 0x989680 ;  /* 0x009896800000895d */ /* 0x010fea0003900000 */
[----:B------:R-:W4:Y:S02]  /*a030*/  @!P0 SYNCS.PHASECHK.TRANS64 P0, [R0+URZ+0xf0], R2 ;  /* 0x0000f002000085a7 */ /* 0x000f2400080010ff */
[----:B----4-:R-:W-:Y:S05]  /*a040*/  @!P0 BRA `(.L_x_90) ;  /* 0xfffffffc00f08947 */ /* 0x010fea000383ffff */
[----:B------:R-:W-:Y:S05]  /*a050*/  BRA `(.L_x_187) ;  /* 0xffffffb000347947 */ /* 0x000fea000383ffff */
.L_x_101:
[----:B-1----:R1:W3:Y:S02]  /*a060*/  SYNCS.PHASECHK.TRANS64.TRYWAIT P1, [R2+URZ+0xa0], R0 ;  /* 0x0000a000020075a7 */ /* 0x0022e400080211ff */
[----:B---3--:R-:W-:Y:S05]  /*a070*/  @!P1 NANOSLEEP.SYNCS 0x989680 ;  /* 0x009896800000995d */ /* 0x008fea0003900000 */
[----:B------:R-:W3:Y:S02]  /*a080*/  @!P1 SYNCS.PHASECHK.TRANS64 P1, [R2+URZ+0xa0], R0 ;  /* 0x0000a000020095a7 */ /* 0x000ee400080210ff */
[----:B---3--:R-:W-:Y:S05]  /*a090*/  @!P1 BRA `(.L_x_101) ;  /* 0xfffffffc00f09947 */ /* 0x008fea000383ffff */
[----:B------:R-:W-:Y:S05]  /*a0a0*/  BRA `(.L_x_100) ;  /* 0xffffffbc004c7947 */ /* 0x000fea000383ffff */
.L_x_103:
[----:B-1----:R1:W2:Y:S02]  /*a0b0*/  SYNCS.PHASECHK.TRANS64.TRYWAIT P0, [R113+URZ+0x110], R3 ;  /* 0x00011003710075a7 */ /* 0x0022a400080011ff */
[----:B--2---:R-:W-:Y:S05]  /*a0c0*/  @!P0 NANOSLEEP.SYNCS 0x989680 ;  /* 0x009896800000895d */ /* 0x004fea0003900000 */
[----:B------:R-:W2:Y:S02]  /*a0d0*/  @!P0 SYNCS.PHASECHK.TRANS64 P0, [R113+URZ+0x110], R3 ;  /* 0x00011003710085a7 */ /* 0x000ea400080010ff */
[----:B--2---:R-:W-:Y:S05]  /*a0e0*/  @!P0 BRA `(.L_x_103) ;  /* 0xfffffffc00f08947 */ /* 0x004fea000383ffff */
[----:B------:R-:W-:Y:S05]  /*a0f0*/  BRA `(.L_x_102) ;  /* 0xffffffbc00a07947 */ /* 0x000fea000383ffff */
.L_x_111:
[----:B--2---:R2:W3:Y:S02]  /*a100*/  SYNCS.PHASECHK.TRANS64.TRYWAIT P0, [R0+URZ+0xa0], R3 ;  /* 0x0000a003000075a7 */ /* 0x0044e400080011ff */
[----:B---3--:R-:W-:Y:S05]  /*a110*/  @!P0 NANOSLEEP.SYNCS 0x989680 ;  /* 0x009896800000895d */ /* 0x008fea0003900000 */
[----:B------:R-:W3:Y:S02]  /*a120*/  @!P0 SYNCS.PHASECHK.TRANS64 P0, [R0+URZ+0xa0], R3 ;  /* 0x0000a003000085a7 */ /* 0x000ee400080010ff */
[----:B---3--:R-:W-:Y:S05]  /*a130*/  @!P0 BRA `(.L_x_111) ;  /* 0xfffffffc00f08947 */ /* 0x008fea000383ffff */
[----:B------:R-:W-:Y:S05]  /*a140*/  BRA `(.L_x_110) ;  /* 0xffffffc800907947 */ /* 0x000fea000383ffff */
.L_x_119:
[----:B--2---:R2:W3:Y:S02]  /*a150*/  SYNCS.PHASECHK.TRANS64.TRYWAIT P0, [R0+URZ+0xa0], R4 ;  /* 0x0000a004000075a7 */ /* 0x0044e400080011ff */
[----:B---3--:R-:W-:Y:S05]  /*a160*/  @!P0 NANOSLEEP.SYNCS 0x989680 ;  /* 0x009896800000895d */ /* 0x008fea0003900000 */
[----:B------:R-:W3:Y:S02]  /*a170*/  @!P0 SYNCS.PHASECHK.TRANS64 P0, [R0+URZ+0xa0], R4 ;  /* 0x0000a004000085a7 */ /* 0x000ee400080010ff */
[----:B---3--:R-:W-:Y:S05]  /*a180*/  @!P0 BRA `(.L_x_119) ;  /* 0xfffffffc00f08947 */ /* 0x008fea000383ffff */
[----:B------:R-:W-:Y:S05]  /*a190*/  BRA `(.L_x_118) ;  /* 0xffffffd400d47947 */ /* 0x000fea000383ffff */
.L_x_127:
[----:B--2---:R2:W3:Y:S02]  /*a1a0*/  SYNCS.PHASECHK.TRANS64.TRYWAIT P0, [R0+URZ+0xa0], R4 ;  /* 0x0000a004000075a7 */ /* 0x0044e400080011ff */
[----:B---3--:R-:W-:Y:S05]  /*a1b0*/  @!P0 NANOSLEEP.SYNCS 0x989680 ;  /* 0x009896800000895d */ /* 0x008fea0003900000 */
[----:B------:R-:W3:Y:S02]  /*a1c0*/  @!P0 SYNCS.PHASECHK.TRANS64 P0, [R0+URZ+0xa0], R4 ;  /* 0x0000a004000085a7 */ /* 0x000ee400080010ff */
[----:B---3--:R-:W-:Y:S05]  /*a1d0*/  @!P0 BRA `(.L_x_127) ;  /* 0xfffffffc00f08947 */ /* 0x008fea000383ffff */
[----:B------:R-:W-:Y:S05]  /*a1e0*/  BRA `(.L_x_126) ;  /* 0xffffffe400247947 */ /* 0x000fea000383ffff */
        .weak           $__internal_0_$__cuda_sm10x_tcgen05_guardrail_trap_col_being_dealloced_not_returned_by_alloc
        .type           $__internal_0_$__cuda_sm10x_tcgen05_guardrail_trap_col_being_dealloced_not_returned_by_alloc,@function
        .size           $__internal_0_$__cuda_sm10x_tcgen05_guardrail_trap_col_being_dealloced_not_returned_by_alloc,($__internal_1_$__cuda_sm10x_tcgen05_guardrail_trap_phase_invalid_during_alloc - $__internal_0_$__cuda_sm10x_tcgen05_guardrail_trap_col_being_dealloced_not_returned_by_alloc)
$__internal_0_$__cuda_sm10x_tcgen05_guardrail_trap_col_being_dealloced_not_returned_by_alloc:
[----:B------:R-:W-:Y:S05]  /*a1f0*/  BPT.TRAP 0x1 ;  /* 0x000000040000795c */ /* 0x000fea0000300000 */
[----:B------:R-:W-:-:S04]  /*a200*/  HFMA2 R3, -RZ, RZ, 0, 0 ;  /* 0x00000000ff037431 */ /* 0x000fc800000001ff */
[----:B------:R-:W-:Y:S05]  /*a210*/  RET.REL.NODEC R2 `(_ZN7cutlass13device_kernelINS_4gemm6kernel13GemmUniversalIN4cute5tupleIJiiiiEEENS1_10collective13CollectiveMmaINS1_35MainloopSm100TmaUmmaWarpSpecializedILi10ELi2ELi4ENS5_IJNS4_1CILi1EEESB_SB_EEEEENS5_IJNSA_ILi64EEENSA_ILi256EEESE_EEENS_12float_e5m2_tENS5_IJSB_llEEESH_SI_NS4_8TiledMMAINS4_8MMA_AtomIJNS4_10MMA_TraitsINS4_19SM100_MMA_F8F6F4_SSEJSH_SH_fSE_SF_NS4_17integral_constantINS4_4UMMA5MajorELSP_1EEESQ_NSN_INSO_7ScaleInELSR_0EEESS_EEEEEENS4_6LayoutISC_NS5_IJNSA_ILi0EEESW_SW_EEEEENS5_IJNS4_10UnderscoreESZ_SZ_EEEEENS4_13SM90_TMA_LOADENS4_14ComposedLayoutINS4_7SwizzleILi2ELi4ELi3EEENS4_18smem_ptr_flag_bitsILi8EEENSV_INS5_IJSE_NSA_ILi8EEEEEENS5_IJSB_SE_EEEEEEEvNS4_8identityES12_NS13_INS14_ILi3ELi4ELi3EEES17_NSV_INS5_IJNSA_ILi128EEES18_EEENS5_IJSB_S1F_EEEEEEEvS1D_EENS_8epilogue10collective18CollectiveEpilogueINS1L_23Sm100TmaWarpSpecializedILi4ELi2ELi32ELb0ELb0EEEJSG_NS5_IJNSV_ISE_SB_EES1Q_EEESH_NS5_IJlSB_lEEESH_S1S_NS1L_6fusion15FusionCallbacksIS1P_NS1T_17LinearCombinationISH_fSH_fLNS_15FloatRoundStyleE2EEESG_S1R_JEEENS4_5SM1004TMEM4LOAD26SM100_TMEM_LOAD_16dp32b32xES12_NS13_IS15_S17_NSV_INS5_IJS18_SE_EEENS5_IJSE_SB_EEEEEEENS4_39AutoVectorizingCopyWithAssumedAlignmentILi128EEENS4_14SM90_TMA_STOREES26_S28_S28_EEEvvEEEEvNT_6ParamsE) ;  /* 0xffffff5c02787950 */ /* 0x000fea0003c3ffff */
        .weak           $__internal_1_$__cuda_sm10x_tcgen05_guardrail_trap_phase_invalid_during_alloc
        .type           $__internal_1_$__cuda_sm10x_tcgen05_guardrail_trap_phase_invalid_during_alloc,@function
        .size           $__internal_1_$__cuda_sm10x_tcgen05_guardrail_trap_phase_invalid_during_alloc,($__internal_2_$__cuda_sm10x_tcgen05_guardrail_trap_unallocated_columns_being_dealloced - $__internal_1_$__cuda_sm10x_tcgen05_guardrail_trap_phase_invalid_during_alloc)
$__internal_1_$__cuda_sm10x_tcgen05_guardrail_trap_phase_invalid_during_alloc:
[----:B------:R-:W-:Y:S05]  /*a220*/  BPT.TRAP 0x1 ;  /* 0x000000040000795c */ /* 0x000fea0000300000 */
[----:B------:R-:W-:-:S04]  /*a230*/  MOV R3, 0x0 ;  /* 0x0000000000037802 */ /* 0x000fc80000000f00 */
[----:B------:R-:W-:Y:S05]  /*a240*/  RET.REL.NODEC R2 `(_ZN7cutlass13device_kernelINS_4gemm6kernel13GemmUniversalIN4cute5tupleIJiiiiEEENS1_10collective13CollectiveMmaINS1_35MainloopSm100TmaUmmaWarpSpecializedILi10ELi2ELi4ENS5_IJNS4_1CILi1EEESB_SB_EEEEENS5_IJNSA_ILi64EEENSA_ILi256EEESE_EEENS_12float_e5m2_tENS5_IJSB_llEEESH_SI_NS4_8TiledMMAINS4_8MMA_AtomIJNS4_10MMA_TraitsINS4_19SM100_MMA_F8F6F4_SSEJSH_SH_fSE_SF_NS4_17integral_constantINS4_4UMMA5MajorELSP_1EEESQ_NSN_INSO_7ScaleInELSR_0EEESS_EEEEEENS4_6LayoutISC_NS5_IJNSA_ILi0EEESW_SW_EEEEENS5_IJNS4_10UnderscoreESZ_SZ_EEEEENS4_13SM90_TMA_LOADENS4_14ComposedLayoutINS4_7SwizzleILi2ELi4ELi3EEENS4_18smem_ptr_flag_bitsILi8EEENSV_INS5_IJSE_NSA_ILi8EEEEEENS5_IJSB_SE_EEEEEEEvNS4_8identityES12_NS13_INS14_ILi3ELi4ELi3EEES17_NSV_INS5_IJNSA_ILi128EEES18_EEENS5_IJSB_S1F_EEEEEEEvS1D_EENS_8epilogue10collective18CollectiveEpilogueINS1L_23Sm100TmaWarpSpecializedILi4ELi2ELi32ELb0ELb0EEEJSG_NS5_IJNSV_ISE_SB_EES1Q_EEESH_NS5_IJlSB_lEEESH_S1S_NS1L_6fusion15FusionCallbacksIS1P_NS1T_17LinearCombinationISH_fSH_fLNS_15FloatRoundStyleE2EEESG_S1R_JEEENS4_5SM1004TMEM4LOAD26SM100_TMEM_LOAD_16dp32b32xES12_NS13_IS15_S17_NSV_INS5_IJS18_SE_EEENS5_IJSE_SB_EEEEEEENS4_39AutoVectorizingCopyWithAssumedAlignmentILi128EEENS4_14SM90_TMA_STOREES26_S28_S28_EEEvvEEEEvNT_6ParamsE) ;  /* 0xffffff5c026c7950 */ /* 0x000fea0003c3ffff */
        .weak           $__internal_2_$__cuda_sm10x_tcgen05_guardrail_trap_unallocated_columns_being_dealloced
        .type           $__internal_2_$__cuda_sm10x_tcgen05_guardrail_trap_unallocated_columns_being_dealloced,@function
        .size           $__internal_2_$__cuda_sm10x_tcgen05_guardrail_trap_unallocated_columns_being_dealloced,(.L_x_189 - $__internal_2_$__cuda_sm10x_tcgen05_guardrail_trap_unallocated_columns_being_dealloced)
$__internal_2_$__cuda_sm10x_tcgen05_guardrail_trap_unallocated_columns_being_dealloced:
[----:B------:R-:W-:Y:S05]  /*a250*/  BPT.TRAP 0x1 ;  /* 0x000000040000795c */ /* 0x000fea0000300000 */
[----:B------:R-:W-:-:S04]  /*a260*/  HFMA2 R3, -RZ, RZ, 0, 0 ;  /* 0x00000000ff037431 */ /* 0x000fc800000001ff */
[----:B------:R-:W-:Y:S05]  /*a270*/  RET.REL.NODEC R2 `(_ZN7cutlass13device_kernelINS_4gemm6kernel13GemmUniversalIN4cute5tupleIJiiiiEEENS1_10collective13CollectiveMmaINS1_35MainloopSm100TmaUmmaWarpSpecializedILi10ELi2ELi4ENS5_IJNS4_1CILi1EEESB_SB_EEEEENS5_IJNSA_ILi64EEENSA_ILi256EEESE_EEENS_12float_e5m2_tENS5_IJSB_llEEESH_SI_NS4_8TiledMMAINS4_8MMA_AtomIJNS4_10MMA_TraitsINS4_19SM100_MMA_F8F6F4_SSEJSH_SH_fSE_SF_NS4_17integral_constantINS4_4UMMA5MajorELSP_1EEESQ_NSN_INSO_7ScaleInELSR_0EEESS_EEEEEENS4_6LayoutISC_NS5_IJNSA_ILi0EEESW_SW_EEEEENS5_IJNS4_10UnderscoreESZ_SZ_EEEEENS4_13SM90_TMA_LOADENS4_14ComposedLayoutINS4_7SwizzleILi2ELi4ELi3EEENS4_18smem_ptr_flag_bitsILi8EEENSV_INS5_IJSE_NSA_ILi8EEEEEENS5_IJSB_SE_EEEEEEEvNS4_8identityES12_NS13_INS14_ILi3ELi4ELi3EEES17_NSV_INS5_IJNSA_ILi128EEES18_EEENS5_IJSB_S1F_EEEEEEEvS1D_EENS_8epilogue10collective18CollectiveEpilogueINS1L_23Sm100TmaWarpSpecializedILi4ELi2ELi32ELb0ELb0EEEJSG_NS5_IJNSV_ISE_SB_EES1Q_EEESH_NS5_IJlSB_lEEESH_S1S_NS1L_6fusion15FusionCallbacksIS1P_NS1T_17LinearCombinationISH_fSH_fLNS_15FloatRoundStyleE2EEESG_S1R_JEEENS4_5SM1004TMEM4LOAD26SM100_TMEM_LOAD_16dp32b32xES12_NS13_IS15_S17_NSV_INS5_IJS18_SE_EEENS5_IJSE_SB_EEEEEEENS4_39AutoVectorizingCopyWithAssumedAlignmentILi128EEENS4_14SM90_TMA_STOREES26_S28_S28_EEEvvEEEEvNT_6ParamsE) ;  /* 0xffffff5c02607950 */ /* 0x000fea0003c3ffff */
.L_x_188:
[----:B------:R-:W-:-:S00]  /*a280*/  BRA `(.L_x_188) ;  /* 0xfffffffc00fc7947 */ /* 0x000fc0000383ffff */
[----:B------:R-:W-:-:S00]  /*a290*/  NOP ;  /* 0x0000000000007918 */ /* 0x000fc00000000000 */
        /* <DEDUP_REMOVED lines=14> */
.L_x_189:


//--------------------- .nv.global.init           --------------------------
	.section	.nv.global.init,"aw",@progbits
.nv.global.init:
	.type		$str$27,@object
	.size		$str$27,($str$28 - $str$27)
$str$27:
        /*0000*/ 	.byte	0x28, 0x61, 0x64, 0x64, 0x72, 0x65, 0x73, 0x73, 0x20, 0x26, 0x20, 0x6d, 0x61, 0x73, 0x6b, 0x29
        /*0010*/ 	.byte	0x20, 0x3d, 0x3d, 0x20, 0x30, 0x00
	.type		$str$28,@object
	.size		$str$28,($str$26 - $str$28)
$str$28:
        /*0016*/ 	.byte	0x2f, 0x74, 0x6d, 0x70, 0x2f, 0x63, 0x75, 0x74, 0x6c, 0x61, 0x73, 0x73, 0x5f, 0x73, 0x77, 0x65
        /*0026*/ 	.byte	0x65, 0x70, 0x5f, 0x73, 0x72, 0x63, 0x2f, 0x69, 0x6e, 0x63, 0x6c, 0x75, 0x64, 0x65, 0x2f, 0x63
        /*0036*/ 	.byte	0x75, 0x74, 0x65, 0x2f, 0x70, 0x6f, 0x69, 0x6e, 0x74, 0x65, 0x72, 0x5f, 0x66, 0x6c, 0x61, 0x67
        /*0046*/ 	.byte	0x67, 0x65, 0x64, 0x2e, 0x68, 0x70, 0x70, 0x00
	.type		$str$26,@object
	.size		$str$26,($str$25 - $str$26)
$str$26:
        /*004e*/ 	.byte	0x2f, 0x74, 0x6d, 0x70, 0x2f, 0x63, 0x75, 0x74, 0x6c, 0x61, 0x73, 0x73, 0x5f, 0x73, 0x77, 0x65
        /*005e*/ 	.byte	0x65, 0x70, 0x5f, 0x73, 0x72, 0x63, 0x2f, 0x69, 0x6e, 0x63, 0x6c, 0x75, 0x64, 0x65, 0x2f, 0x63
        /*006e*/ 	.byte	0x75, 0x74, 0x65, 0x2f, 0x61, 0x74, 0x6f, 0x6d, 0x2f, 0x63, 0x6f, 0x70, 0x79, 0x5f, 0x74, 0x72
        /*007e*/ 	.byte	0x61, 0x69, 0x74, 0x73, 0x5f, 0x73, 0x6d, 0x31, 0x30, 0x30, 0x2e, 0x68, 0x70, 0x70, 0x00
	.type		$str$25,@object
	.size		$str$25,(__unnamed_1 - $str$25)
$str$25:
        /*008d*/ 	.byte	0x28, 0x28, 0x75, 0x69, 0x6e, 0x74, 0x33, 0x32, 0x5f, 0x74, 0x28, 0x74, 0x68, 0x72, 0x65, 0x61
        /*009d*/ 	.byte	0x64, 0x49, 0x64, 0x78, 0x2e, 0x78, 0x29, 0x20, 0x2f, 0x20, 0x33, 0x32, 0x29, 0x20, 0x25, 0x20
        /*00ad*/ 	.byte	0x34, 0x29, 0x20, 0x3d, 0x3d, 0x20, 0x28, 0x28, 0x28, 0x74, 0x6d, 0x65, 0x6d, 0x5f, 0x61, 0x64
        /*00bd*/ 	.byte	0x64, 0x72, 0x20, 0x3e, 0x3e, 0x20, 0x31, 0x36, 0x29, 0x20, 0x2f, 0x20, 0x33, 0x32, 0x29, 0x20
        /*00cd*/ 	.byte	0x25, 0x20, 0x34, 0x29, 0x00
	.type		__unnamed_1,@object
	.size		__unnamed_1,(__unnamed_2 - __unnamed_1)
__unnamed_1:
        /*00d2*/ 	.byte	0x61, 0x75, 0x74, 0x6f, 0x20, 0x63, 0x75, 0x74, 0x65, 0x3a, 0x3a, 0x61, 0x73, 0x5f, 0x70, 0x6f
        /* <DEDUP_REMOVED lines=24> */
        /*0262*/ 	.byte	0x3c, 0x34, 0x30, 0x39, 0x36, 0x3e, 0x3e, 0x3e, 0x3e, 0x5d, 0x00
	.type		__unnamed_2,@object
	.size		__unnamed_2,(__unnamed_3 - __unnamed_2)
__unnamed_2:
        /* <DEDUP_REMOVED lines=26> */
	.type		__unnamed_3,@object
	.size		__unnamed_3,(.L_3 - __unnamed_3)
__unnamed_3:
        /* <DEDUP_REMOVED lines=40> */
        /*0688*/ 	.byte	0x74, 0x65, 0x3a, 0x3a, 0x43, 0x3c, 0x30, 0x3e, 0x3e, 0x3e, 0x3e, 0x5d, 0x00
.L_3:


//--------------------- .nv.shared._ZN7cutlass13device_kernelINS_4gemm6kernel13GemmUniversalIN4cute5tupleIJiiiiEEENS1_10collective13CollectiveMmaINS1_35MainloopSm100TmaUmmaWarpSpecializedILi10ELi2ELi4ENS5_IJNS4_1CILi1EEESB_SB_EEEEENS5_IJNSA_ILi64EEENSA_ILi256EEESE_EEENS_12float_e5m2_tENS5_IJSB_llEEESH_SI_NS4_8TiledMMAINS4_8MMA_AtomIJNS4_10MMA_TraitsINS4_19SM100_MMA_F8F6F4_SSEJSH_SH_fSE_SF_NS4_17integral_constantINS4_4UMMA5MajorELSP_1EEESQ_NSN_INSO_7ScaleInELSR_0EEESS_EEEEEENS4_6LayoutISC_NS5_IJNSA_ILi0EEESW_SW_EEEEENS5_IJNS4_10UnderscoreESZ_SZ_EEEEENS4_13SM90_TMA_LOADENS4_14ComposedLayoutINS4_7SwizzleILi2ELi4ELi3EEENS4_18smem_ptr_flag_bitsILi8EEENSV_INS5_IJSE_NSA_ILi8EEEEEENS5_IJSB_SE_EEEEEEEvNS4_8identityES12_NS13_INS14_ILi3ELi4ELi3EEES17_NSV_INS5_IJNSA_ILi128EEES18_EEENS5_IJSB_S1F_EEEEEEEvS1D_EENS_8epilogue10collective18CollectiveEpilogueINS1L_23Sm100TmaWarpSpecializedILi4ELi2ELi32ELb0ELb0EEEJSG_NS5_IJNSV_ISE_SB_EES1Q_EEESH_NS5_IJlSB_lEEESH_S1S_NS1L_6fusion15FusionCallbacksIS1P_NS1T_17LinearCombinationISH_fSH_fLNS_15FloatRoundStyleE2EEESG_S1R_JEEENS4_5SM1004TMEM4LOAD26SM100_TMEM_LOAD_16dp32b32xES12_NS13_IS15_S17_NSV_INS5_IJS18_SE_EEENS5_IJSE_SB_EEEEEEENS4_39AutoVectorizingCopyWithAssumedAlignmentILi128EEENS4_14SM90_TMA_STOREES26_S28_S28_EEEvvEEEEvNT_6ParamsE --------------------------
	.section	.nv.shared._ZN7cutlass13device_kernelINS_4gemm6kernel13GemmUniversalIN4cute5tupleIJiiiiEEENS1_10collective13CollectiveMmaINS1_35MainloopSm100TmaUmmaWarpSpecializedILi10ELi2ELi4ENS5_IJNS4_1CILi1EEESB_SB_EEEEENS5_IJNSA_ILi64EEENSA_ILi256EEESE_EEENS_12float_e5m2_tENS5_IJSB_llEEESH_SI_NS4_8TiledMMAINS4_8MMA_AtomIJNS4_10MMA_TraitsINS4_19SM100_MMA_F8F6F4_SSEJSH_SH_fSE_SF_NS4_17integral_constantINS4_4UMMA5MajorELSP_1EEESQ_NSN_INSO_7ScaleInELSR_0EEESS_EEEEEENS4_6LayoutISC_NS5_IJNSA_ILi0EEESW_SW_EEEEENS5_IJNS4_10UnderscoreESZ_SZ_EEEEENS4_13SM90_TMA_LOADENS4_14ComposedLayoutINS4_7SwizzleILi2ELi4ELi3EEENS4_18smem_ptr_flag_bitsILi8EEENSV_INS5_IJSE_NSA_ILi8EEEEEENS5_IJSB_SE_EEEEEEEvNS4_8identityES12_NS13_INS14_ILi3ELi4ELi3EEES17_NSV_INS5_IJNSA_ILi128EEES18_EEENS5_IJSB_S1F_EEEEEEEvS1D_EENS_8epilogue10collective18CollectiveEpilogueINS1L_23Sm100TmaWarpSpecializedILi4ELi2ELi32ELb0ELb0EEEJSG_NS5_IJNSV_ISE_SB_EES1Q_EEESH_NS5_IJlSB_lEEESH_S1S_NS1L_6fusion15FusionCallbacksIS1P_NS1T_17LinearCombinationISH_fSH_fLNS_15FloatRoundStyleE2EEESG_S1R_JEEENS4_5SM1004TMEM4LOAD26SM100_TMEM_LOAD_16dp32b32xES12_NS13_IS15_S17_NSV_INS5_IJS18_SE_EEENS5_IJSE_SB_EEEEEEENS4_39AutoVectorizingCopyWithAssumedAlignmentILi128EEENS4_14SM90_TMA_STOREES26_S28_S28_EEEvvEEEEvNT_6ParamsE,"aw",@nobits
	.sectionflags	@""
	.align	16
	.zero		1024


//--------------------- .nv.shared.reserved.0     --------------------------
	.section	.nv.shared.reserved.0,"aw",@nobits
	.weak		__nv_reservedSMEM_offset_0_alias
	.size		__nv_reservedSMEM_offset_0_alias, 0, 64
	.other		__nv_reservedSMEM_offset_0_alias,@"STO_CUDA_RESERVED_SHARED STV_DEFAULT"
__nv_reservedSMEM_offset_0_alias:
	.zero		0
.nv.shared.reserved.0:
	.zero		64
	.weak		__nv_reservedSMEM_tcgen05_partition
	.type		__nv_reservedSMEM_tcgen05_partition,@object
	.size		__nv_reservedSMEM_tcgen05_partition,(.L_0 - __nv_reservedSMEM_tcgen05_partition)
__nv_reservedSMEM_tcgen05_partition:
	.zero		32
.L_0:


//--------------------- .nv.global                --------------------------
	.section	.nv.global,"aw",@nobits
.nv.global:
	.type		_ZN40_INTERNAL_c5fa988b_4_k_cu_85940881_317984cute1_E,@object
	.size		_ZN40_INTERNAL_c5fa988b_4_k_cu_85940881_317984cute1_E,(_ZN40_INTERNAL_c5fa988b_4_k_cu_85940881_317984cuda3std3__45__cpo6cbeginE - _ZN40_INTERNAL_c5fa988b_4_k_cu_85940881_317984cute1_E)
_ZN40_INTERNAL_c5fa988b_4_k_cu_85940881_317984cute1_E:
	.zero		1
	.type		_ZN40_INTERNAL_c5fa988b_4_k_cu_85940881_317984cuda3std3__45__cpo6cbeginE,@object
	.size		_ZN40_INTERNAL_c5fa988b_4_k_cu_85940881_317984cuda3std3__45__cpo6cbeginE,(_ZN40_INTERNAL_c5fa988b_4_k_cu_85940881_317984cuda3std3__48in_placeE - _ZN40_INTERNAL_c5fa988b_4_k_cu_85940881_317984cuda3std3__45__cpo6cbeginE)
_ZN40_INTERNAL_c5fa988b_4_k_cu_85940881_317984cuda3std3__45__cpo6cbeginE:
	.zero		1
	.type		_ZN40_INTERNAL_c5fa988b_4_k_cu_85940881_317984cuda3std3__48in_placeE,@object
	.size		_ZN40_INTERNAL_c5fa988b_4_k_cu_85940881_317984cuda3std3__48in_placeE,(_ZN40_INTERNAL_c5fa988b_4_k_cu_85940881_317984cuda3std6ranges3__45__cpo9iter_moveE - _ZN40_INTERNAL_c5fa988b_4_k_cu_85940881_317984cuda3std3__48in_placeE)
_ZN40_INTERNAL_c5fa988b_4_k_cu_85940881_317984cuda3std3__48in_placeE:
	.zero		1
	.type		_ZN40_INTERNAL_c5fa988b_4_k_cu_85940881_317984cuda3std6ranges3__45__cpo9iter_moveE,@object
	.size		_ZN40_INTERNAL_c5fa988b_4_k_cu_85940881_317984cuda3std6ranges3__45__cpo9iter_moveE,(_ZN40_INTERNAL_c5fa988b_4_k_cu_85940881_317984cuda3std3__45__cpo5beginE - _ZN40_INTERNAL_c5fa988b_4_k_cu_85940881_317984cuda3std6ranges3__45__cpo9iter_moveE)
_ZN40_INTERNAL_c5fa988b_4_k_cu_85940881_317984cuda3std6ranges3__45__cpo9iter_moveE:
	.zero		1
	.type		_ZN40_INTERNAL_c5fa988b_4_k_cu_85940881_317984cuda3std3__45__cpo5beginE,@object
	.size		_ZN40_INTERNAL_c5fa988b_4_k_cu_85940881_317984cuda3std3__45__cpo5beginE,(_ZN40_INTERNAL_c5fa988b_4_k_cu_85940881_317984cuda3std3__442_GLOBAL__N__c5fa988b_4_k_cu_85940881_317986ignoreE - _ZN40_INTERNAL_c5fa988b_4_k_cu_85940881_317984cuda3std3__45__cpo5beginE)
_ZN40_INTERNAL_c5fa988b_4_k_cu_85940881_317984cuda3std3__45__cpo5beginE:
	.zero		1
	.type		_ZN40_INTERNAL_c5fa988b_4_k_cu_85940881_317984cuda3std3__442_GLOBAL__N__c5fa988b_4_k_cu_85940881_317986ignoreE,@object
	.size		_ZN40_INTERNAL_c5fa988b_4_k_cu_85940881_317984cuda3std3__442_GLOBAL__N__c5fa988b_4_k_cu_85940881_317986ignoreE,(_ZN40_INTERNAL_c5fa988b_4_k_cu_85940881_317984cute7productE - _ZN40_INTERNAL_c5fa988b_4_k_cu_85940881_317984cuda3std3__442_GLOBAL__N__c5fa988b_4_k_cu_85940881_317986ignoreE)
_ZN40_INTERNAL_c5fa988b_4_k_cu_85940881_317984cuda3std3__442_GLOBAL__N__c5fa988b_4_k_cu_85940881_317986ignoreE:
	.zero		1
	.type		_ZN40_INTERNAL_c5fa988b_4_k_cu_85940881_317984cute7productE,@object
	.size		_ZN40_INTERNAL_c5fa988b_4_k_cu_85940881_317984cute7productE,(_ZN40_INTERNAL_c5fa988b_4_k_cu_85940881_317984cuda3std3__45__cpo3endE - _ZN40_INTERNAL_c5fa988b_4_k_cu_85940881_317984cute7productE)
_ZN40_INTERNAL_c5fa988b_4_k_cu_85940881_317984cute7productE:
	.zero		1
	.type		_ZN40_INTERNAL_c5fa988b_4_k_cu_85940881_317984cuda3std3__45__cpo3endE,@object
	.size		_ZN40_INTERNAL_c5fa988b_4_k_cu_85940881_317984cuda3std3__45__cpo3endE,(_ZN40_INTERNAL_c5fa988b_4_k_cu_85940881_317984cuda3std3__419piecewise_constructE - _ZN40_INTERNAL_c5fa988b_4_k_cu_85940881_317984cuda3std3__45__cpo3endE)
_ZN40_INTERNAL_c5fa988b_4_k_cu_85940881_317984cuda3std3__45__cpo3endE:
	.zero		1
	.type		_ZN40_INTERNAL_c5fa988b_4_k_cu_85940881_317984cuda3std3__419piecewise_constructE,@object
	.size		_ZN40_INTERNAL_c5fa988b_4_k_cu_85940881_317984cuda3std3__419piecewise_constructE,(_ZN40_INTERNAL_c5fa988b_4_k_cu_85940881_317984cuda3std3__45__cpo4cendE - _ZN40_INTERNAL_c5fa988b_4_k_cu_85940881_317984cuda3std3__419piecewise_constructE)
_ZN40_INTERNAL_c5fa988b_4_k_cu_85940881_317984cuda3std3__419piecewise_constructE:
	.zero		1
	.type		_ZN40_INTERNAL_c5fa988b_4_k_cu_85940881_317984cuda3std3__45__cpo4cendE,@object
	.size		_ZN40_INTERNAL_c5fa988b_4_k_cu_85940881_317984cuda3std3__45__cpo4cendE,(_ZN40_INTERNAL_c5fa988b_4_k_cu_85940881_317984cuda3std6ranges3__45__cpo4swapE - _ZN40_INTERNAL_c5fa988b_4_k_cu_85940881_317984cuda3std3__45__cpo4cendE)
_ZN40_INTERNAL_c5fa988b_4_k_cu_85940881_317984cuda3std3__45__cpo4cendE:
	.zero		1
	.type		_ZN40_INTERNAL_c5fa988b_4_k_cu_85940881_317984cuda3std6ranges3__45__cpo4swapE,@object
	.size		_ZN40_INTERNAL_c5fa988b_4_k_cu_85940881_317984cuda3std6ranges3__45__cpo4swapE,(.L_11 - _ZN40_INTERNAL_c5fa988b_4_k_cu_85940881_317984cuda3std6ranges3__45__cpo4swapE)
_ZN40_INTERNAL_c5fa988b_4_k_cu_85940881_317984cuda3std6ranges3__45__cpo4swapE:
	.zero		1
.L_11:


//--------------------- .nv.constant0._ZN7cutlass13device_kernelINS_4gemm6kernel13GemmUniversalIN4cute5tupleIJiiiiEEENS1_10collective13CollectiveMmaINS1_35MainloopSm100TmaUmmaWarpSpecializedILi10ELi2ELi4ENS5_IJNS4_1CILi1EEESB_SB_EEEEENS5_IJNSA_ILi64EEENSA_ILi256EEESE_EEENS_12float_e5m2_tENS5_IJSB_llEEESH_SI_NS4_8TiledMMAINS4_8MMA_AtomIJNS4_10MMA_TraitsINS4_19SM100_MMA_F8F6F4_SSEJSH_SH_fSE_SF_NS4_17integral_constantINS4_4UMMA5MajorELSP_1EEESQ_NSN_INSO_7ScaleInELSR_0EEESS_EEEEEENS4_6LayoutISC_NS5_IJNSA_ILi0EEESW_SW_EEEEENS5_IJNS4_10UnderscoreESZ_SZ_EEEEENS4_13SM90_TMA_LOADENS4_14ComposedLayoutINS4_7SwizzleILi2ELi4ELi3EEENS4_18smem_ptr_flag_bitsILi8EEENSV_INS5_IJSE_NSA_ILi8EEEEEENS5_IJSB_SE_EEEEEEEvNS4_8identityES12_NS13_INS14_ILi3ELi4ELi3EEES17_NSV_INS5_IJNSA_ILi128EEES18_EEENS5_IJSB_S1F_EEEEEEEvS1D_EENS_8epilogue10collective18CollectiveEpilogueINS1L_23Sm100TmaWarpSpecializedILi4ELi2ELi32ELb0ELb0EEEJSG_NS5_IJNSV_ISE_SB_EES1Q_EEESH_NS5_IJlSB_lEEESH_S1S_NS1L_6fusion15FusionCallbacksIS1P_NS1T_17LinearCombinationISH_fSH_fLNS_15FloatRoundStyleE2EEESG_S1R_JEEENS4_5SM1004TMEM4LOAD26SM100_TMEM_LOAD_16dp32b32xES12_NS13_IS15_S17_NSV_INS5_IJS18_SE_EEENS5_IJSE_SB_EEEEEEENS4_39AutoVectorizingCopyWithAssumedAlignmentILi128EEENS4_14SM90_TMA_STOREES26_S28_S28_EEEvvEEEEvNT_6ParamsE --------------------------
	.section	.nv.constant0._ZN7cutlass13device_kernelINS_4gemm6kernel13GemmUniversalIN4cute5tupleIJiiiiEEENS1_10collective13CollectiveMmaINS1_35MainloopSm100TmaUmmaWarpSpecializedILi10ELi2ELi4ENS5_IJNS4_1CILi1EEESB_SB_EEEEENS5_IJNSA_ILi64EEENSA_ILi256EEESE_EEENS_12float_e5m2_tENS5_IJSB_llEEESH_SI_NS4_8TiledMMAINS4_8MMA_AtomIJNS4_10MMA_TraitsINS4_19SM100_MMA_F8F6F4_SSEJSH_SH_fSE_SF_NS4_17integral_constantINS4_4UMMA5MajorELSP_1EEESQ_NSN_INSO_7ScaleInELSR_0EEESS_EEEEEENS4_6LayoutISC_NS5_IJNSA_ILi0EEESW_SW_EEEEENS5_IJNS4_10UnderscoreESZ_SZ_EEEEENS4_13SM90_TMA_LOADENS4_14ComposedLayoutINS4_7SwizzleILi2ELi4ELi3EEENS4_18smem_ptr_flag_bitsILi8EEENSV_INS5_IJSE_NSA_ILi8EEEEEENS5_IJSB_SE_EEEEEEEvNS4_8identityES12_NS13_INS14_ILi3ELi4ELi3EEES17_NSV_INS5_IJNSA_ILi128EEES18_EEENS5_IJSB_S1F_EEEEEEEvS1D_EENS_8epilogue10collective18CollectiveEpilogueINS1L_23Sm100TmaWarpSpecializedILi4ELi2ELi32ELb0ELb0EEEJSG_NS5_IJNSV_ISE_SB_EES1Q_EEESH_NS5_IJlSB_lEEESH_S1S_NS1L_6fusion15FusionCallbacksIS1P_NS1T_17LinearCombinationISH_fSH_fLNS_15FloatRoundStyleE2EEESG_S1R_JEEENS4_5SM1004TMEM4LOAD26SM100_TMEM_LOAD_16dp32b32xES12_NS13_IS15_S17_NSV_INS5_IJS18_SE_EEENS5_IJSE_SB_EEEEEEENS4_39AutoVectorizingCopyWithAssumedAlignmentILi128EEENS4_14SM90_TMA_STOREES26_S28_S28_EEEvvEEEEvNT_6ParamsE,"a",@progbits
	.sectionflags	@""
	.align	4
.nv.constant0._ZN7cutlass13device_kernelINS_4gemm6kernel13GemmUniversalIN4cute5tupleIJiiiiEEENS1_10collective13CollectiveMmaINS1_35MainloopSm100TmaUmmaWarpSpecializedILi10ELi2ELi4ENS5_IJNS4_1CILi1EEESB_SB_EEEEENS5_IJNSA_ILi64EEENSA_ILi256EEESE_EEENS_12float_e5m2_tENS5_IJSB_llEEESH_SI_NS4_8TiledMMAINS4_8MMA_AtomIJNS4_10MMA_TraitsINS4_19SM100_MMA_F8F6F4_SSEJSH_SH_fSE_SF_NS4_17integral_constantINS4_4UMMA5MajorELSP_1EEESQ_NSN_INSO_7ScaleInELSR_0EEESS_EEEEEENS4_6LayoutISC_NS5_IJNSA_ILi0EEESW_SW_EEEEENS5_IJNS4_10UnderscoreESZ_SZ_EEEEENS4_13SM90_TMA_LOADENS4_14ComposedLayoutINS4_7SwizzleILi2ELi4ELi3EEENS4_18smem_ptr_flag_bitsILi8EEENSV_INS5_IJSE_NSA_ILi8EEEEEENS5_IJSB_SE_EEEEEEEvNS4_8identityES12_NS13_INS14_ILi3ELi4ELi3EEES17_NSV_INS5_IJNSA_ILi128EEES18_EEENS5_IJSB_S1F_EEEEEEEvS1D_EENS_8epilogue10collective18CollectiveEpilogueINS1L_23Sm100TmaWarpSpecializedILi4ELi2ELi32ELb0ELb0EEEJSG_NS5_IJNSV_ISE_SB_EES1Q_EEESH_NS5_IJlSB_lEEESH_S1S_NS1L_6fusion15FusionCallbacksIS1P_NS1T_17LinearCombinationISH_fSH_fLNS_15FloatRoundStyleE2EEESG_S1R_JEEENS4_5SM1004TMEM4LOAD26SM100_TMEM_LOAD_16dp32b32xES12_NS13_IS15_S17_NSV_INS5_IJS18_SE_EEENS5_IJSE_SB_EEEEEEENS4_39AutoVectorizingCopyWithAssumedAlignmentILi128EEENS4_14SM90_TMA_STOREES26_S28_S28_EEEvvEEEEvNT_6ParamsE:
	.zero		2944


//--------------------- SYMBOLS --------------------------

	.type		.nv.reservedSmem.offset0,@object
	.size		.nv.reservedSmem.offset0,0x4
	.type		.nv.reservedSmem.cap,@object
	.size		.nv.reservedSmem.cap,0x4
	.type		__assertfail,@function
